//
// Generated by NVIDIA NVVM Compiler
//
// Compiler Build ID: CL-36424714
// Cuda compilation tools, release 13.0, V13.0.88
// Based on NVVM 20.0.0
//

.version 9.0
.target sm_100
.address_size 64

	// .globl	_Z9countaguaPiS_S_iiPfS0_S0_S_iiiiiiiiiiS_ii

.visible .entry _Z9countaguaPiS_S_iiPfS0_S0_S_iiiiiiiiiiS_ii(
	.param .u64 .ptr .align 1 _Z9countaguaPiS_S_iiPfS0_S0_S_iiiiiiiiiiS_ii_param_0,
	.param .u64 .ptr .align 1 _Z9countaguaPiS_S_iiPfS0_S0_S_iiiiiiiiiiS_ii_param_1,
	.param .u64 .ptr .align 1 _Z9countaguaPiS_S_iiPfS0_S0_S_iiiiiiiiiiS_ii_param_2,
	.param .u32 _Z9countaguaPiS_S_iiPfS0_S0_S_iiiiiiiiiiS_ii_param_3,
	.param .u32 _Z9countaguaPiS_S_iiPfS0_S0_S_iiiiiiiiiiS_ii_param_4,
	.param .u64 .ptr .align 1 _Z9countaguaPiS_S_iiPfS0_S0_S_iiiiiiiiiiS_ii_param_5,
	.param .u64 .ptr .align 1 _Z9countaguaPiS_S_iiPfS0_S0_S_iiiiiiiiiiS_ii_param_6,
	.param .u64 .ptr .align 1 _Z9countaguaPiS_S_iiPfS0_S0_S_iiiiiiiiiiS_ii_param_7,
	.param .u64 .ptr .align 1 _Z9countaguaPiS_S_iiPfS0_S0_S_iiiiiiiiiiS_ii_param_8,
	.param .u32 _Z9countaguaPiS_S_iiPfS0_S0_S_iiiiiiiiiiS_ii_param_9,
	.param .u32 _Z9countaguaPiS_S_iiPfS0_S0_S_iiiiiiiiiiS_ii_param_10,
	.param .u32 _Z9countaguaPiS_S_iiPfS0_S0_S_iiiiiiiiiiS_ii_param_11,
	.param .u32 _Z9countaguaPiS_S_iiPfS0_S0_S_iiiiiiiiiiS_ii_param_12,
	.param .u32 _Z9countaguaPiS_S_iiPfS0_S0_S_iiiiiiiiiiS_ii_param_13,
	.param .u32 _Z9countaguaPiS_S_iiPfS0_S0_S_iiiiiiiiiiS_ii_param_14,
	.param .u32 _Z9countaguaPiS_S_iiPfS0_S0_S_iiiiiiiiiiS_ii_param_15,
	.param .u32 _Z9countaguaPiS_S_iiPfS0_S0_S_iiiiiiiiiiS_ii_param_16,
	.param .u32 _Z9countaguaPiS_S_iiPfS0_S0_S_iiiiiiiiiiS_ii_param_17,
	.param .u32 _Z9countaguaPiS_S_iiPfS0_S0_S_iiiiiiiiiiS_ii_param_18,
	.param .u64 .ptr .align 1 _Z9countaguaPiS_S_iiPfS0_S0_S_iiiiiiiiiiS_ii_param_19,
	.param .u32 _Z9countaguaPiS_S_iiPfS0_S0_S_iiiiiiiiiiS_ii_param_20,
	.param .u32 _Z9countaguaPiS_S_iiPfS0_S0_S_iiiiiiiiiiS_ii_param_21
)
{
	.reg .pred 	%p<360>;
	.reg .b32 	%r<332>;
	.reg .b32 	%f<63>;
	.reg .b64 	%rd<161>;
	.reg .b64 	%fd<2>;

	ld.param.u64 	%rd13, [_Z9countaguaPiS_S_iiPfS0_S0_S_iiiiiiiiiiS_ii_param_0];
	ld.param.u64 	%rd15, [_Z9countaguaPiS_S_iiPfS0_S0_S_iiiiiiiiiiS_ii_param_2];
	ld.param.u32 	%r103, [_Z9countaguaPiS_S_iiPfS0_S0_S_iiiiiiiiiiS_ii_param_3];
	ld.param.u64 	%rd17, [_Z9countaguaPiS_S_iiPfS0_S0_S_iiiiiiiiiiS_ii_param_5];
	ld.param.u64 	%rd18, [_Z9countaguaPiS_S_iiPfS0_S0_S_iiiiiiiiiiS_ii_param_6];
	ld.param.u64 	%rd19, [_Z9countaguaPiS_S_iiPfS0_S0_S_iiiiiiiiiiS_ii_param_7];
	ld.param.u32 	%r92, [_Z9countaguaPiS_S_iiPfS0_S0_S_iiiiiiiiiiS_ii_param_10];
	ld.param.u32 	%r93, [_Z9countaguaPiS_S_iiPfS0_S0_S_iiiiiiiiiiS_ii_param_11];
	ld.param.u32 	%r94, [_Z9countaguaPiS_S_iiPfS0_S0_S_iiiiiiiiiiS_ii_param_12];
	ld.param.u32 	%r95, [_Z9countaguaPiS_S_iiPfS0_S0_S_iiiiiiiiiiS_ii_param_13];
	ld.param.u32 	%r96, [_Z9countaguaPiS_S_iiPfS0_S0_S_iiiiiiiiiiS_ii_param_14];
	ld.param.u32 	%r97, [_Z9countaguaPiS_S_iiPfS0_S0_S_iiiiiiiiiiS_ii_param_15];
	ld.param.u32 	%r98, [_Z9countaguaPiS_S_iiPfS0_S0_S_iiiiiiiiiiS_ii_param_16];
	ld.param.u32 	%r99, [_Z9countaguaPiS_S_iiPfS0_S0_S_iiiiiiiiiiS_ii_param_17];
	ld.param.u32 	%r100, [_Z9countaguaPiS_S_iiPfS0_S0_S_iiiiiiiiiiS_ii_param_18];
	ld.param.u64 	%rd20, [_Z9countaguaPiS_S_iiPfS0_S0_S_iiiiiiiiiiS_ii_param_19];
	ld.param.u32 	%r101, [_Z9countaguaPiS_S_iiPfS0_S0_S_iiiiiiiiiiS_ii_param_20];
	cvta.to.global.u64 	%rd1, %rd20;
	cvta.to.global.u64 	%rd2, %rd19;
	cvta.to.global.u64 	%rd3, %rd18;
	cvta.to.global.u64 	%rd4, %rd17;
	mov.u32 	%r104, %tid.x;
	mov.u32 	%r105, %ntid.x;
	mov.u32 	%r1, %ctaid.x;
	mad.lo.s32 	%r2, %r105, %r1, %r104;
	setp.ge.s32 	%p19, %r2, %r103;
	@%p19 bra 	$L__BB0_177;
	ld.param.u32 	%r326, [_Z9countaguaPiS_S_iiPfS0_S0_S_iiiiiiiiiiS_ii_param_4];
	cvta.to.global.u64 	%rd21, %rd13;
	mul.wide.s32 	%rd22, %r2, 4;
	add.s64 	%rd23, %rd21, %rd22;
	ld.global.u32 	%r3, [%rd23];
	setp.lt.s32 	%p20, %r326, 1;
	@%p20 bra 	$L__BB0_177;
	cvt.rn.f32.s32 	%f1, %r92;
	cvt.rn.f32.s32 	%f2, %r93;
	cvt.rn.f32.s32 	%f3, %r95;
	cvt.rn.f32.s32 	%f4, %r96;
	cvt.rn.f32.s32 	%f5, %r97;
	cvta.to.global.u64 	%rd24, %rd15;
	add.s64 	%rd5, %rd24, %rd22;
	mul.lo.s32 	%r107, %r100, %r1;
	sub.s32 	%r4, %r107, %r94;
	mov.b32 	%r330, 0;
	mul.wide.s32 	%rd31, %r3, 4;
	add.s64 	%rd32, %rd4, %rd31;
	add.s64 	%rd35, %rd3, %rd31;
	add.s64 	%rd37, %rd2, %rd31;
$L__BB0_3:
	ld.param.u64 	%rd158, [_Z9countaguaPiS_S_iiPfS0_S0_S_iiiiiiiiiiS_ii_param_1];
	cvta.to.global.u64 	%rd6, %rd158;
	mul.wide.u32 	%rd26, %r330, 4;
	add.s64 	%rd27, %rd6, %rd26;
	ld.global.u32 	%r6, [%rd27];
	setp.eq.s32 	%p21, %r3, %r6;
	@%p21 bra 	$L__BB0_176;
	ld.param.u64 	%rd159, [_Z9countaguaPiS_S_iiPfS0_S0_S_iiiiiiiiiiS_ii_param_8];
	cvta.to.global.u64 	%rd28, %rd159;
	mul.wide.s32 	%rd29, %r6, 4;
	add.s64 	%rd30, %rd28, %rd29;
	ld.global.u32 	%r108, [%rd30+-4];
	setp.ne.s32 	%p22, %r108, 1;
	@%p22 bra 	$L__BB0_176;
	ld.param.u32 	%r328, [_Z9countaguaPiS_S_iiPfS0_S0_S_iiiiiiiiiiS_ii_param_21];
	setp.lt.s32 	%p23, %r328, 1;
	ld.global.f32 	%f24, [%rd32+-4];
	add.s64 	%rd34, %rd4, %rd29;
	ld.global.f32 	%f25, [%rd34+-4];
	sub.f32 	%f26, %f24, %f25;
	ld.global.f32 	%f27, [%rd35+-4];
	add.s64 	%rd36, %rd3, %rd29;
	ld.global.f32 	%f28, [%rd36+-4];
	sub.f32 	%f29, %f27, %f28;
	mul.f32 	%f30, %f29, %f29;
	fma.rn.f32 	%f31, %f26, %f26, %f30;
	ld.global.f32 	%f32, [%rd37+-4];
	add.s64 	%rd38, %rd2, %rd29;
	ld.global.f32 	%f33, [%rd38+-4];
	sub.f32 	%f34, %f32, %f33;
	fma.rn.f32 	%f35, %f34, %f34, %f31;
	sqrt.rn.f32 	%f36, %f35;
	setp.geu.f32 	%p24, %f36, 0f40600000;
	or.pred  	%p25, %p24, %p23;
	@%p25 bra 	$L__BB0_176;
	ld.param.u32 	%r329, [_Z9countaguaPiS_S_iiPfS0_S0_S_iiiiiiiiiiS_ii_param_21];
	neg.s32 	%r331, %r329;
	add.s64 	%rd160, %rd27, 4;
$L__BB0_7:
	ld.global.u32 	%r109, [%rd160];
	mul.wide.s32 	%rd41, %r3, 4;
	add.s64 	%rd42, %rd4, %rd41;
	ld.global.f32 	%f59, [%rd42+-4];
	mul.wide.s32 	%rd43, %r109, 4;
	add.s64 	%rd9, %rd4, %rd43;
	ld.global.f32 	%f37, [%rd9+-4];
	sub.f32 	%f38, %f59, %f37;
	add.s64 	%rd44, %rd3, %rd41;
	ld.global.f32 	%f58, [%rd44+-4];
	add.s64 	%rd10, %rd3, %rd43;
	ld.global.f32 	%f39, [%rd10+-4];
	sub.f32 	%f40, %f58, %f39;
	mul.f32 	%f41, %f40, %f40;
	fma.rn.f32 	%f42, %f38, %f38, %f41;
	add.s64 	%rd45, %rd2, %rd41;
	ld.global.f32 	%f57, [%rd45+-4];
	add.s64 	%rd11, %rd2, %rd43;
	ld.global.f32 	%f43, [%rd11+-4];
	sub.f32 	%f44, %f57, %f43;
	fma.rn.f32 	%f45, %f44, %f44, %f42;
	sqrt.rn.f32 	%f46, %f45;
	cvt.f64.f32 	%fd1, %f46;
	setp.geu.f64 	%p26, %fd1, 0d400399999999999A;
	@%p26 bra 	$L__BB0_175;
	setp.ltu.f32 	%p27, %f59, %f1;
	setp.ltu.f32 	%p28, %f58, %f2;
	or.pred  	%p29, %p27, %p28;
	cvt.rn.f32.s32 	%f47, %r94;
	setp.ltu.f32 	%p30, %f57, %f47;
	or.pred  	%p31, %p29, %p30;
	setp.gtu.f32 	%p32, %f59, %f3;
	or.pred  	%p33, %p31, %p32;
	setp.gtu.f32 	%p34, %f58, %f4;
	or.pred  	%p35, %p33, %p34;
	setp.gtu.f32 	%p36, %f57, %f5;
	or.pred  	%p37, %p35, %p36;
	@%p37 bra 	$L__BB0_10;
	ld.global.u32 	%r110, [%rd5];
	add.s32 	%r111, %r110, 1;
	st.global.u32 	[%rd5], %r111;
	mul.wide.s32 	%rd46, %r3, 4;
	add.s64 	%rd47, %rd4, %rd46;
	ld.global.f32 	%f59, [%rd47+-4];
	add.s64 	%rd48, %rd3, %rd46;
	ld.global.f32 	%f58, [%rd48+-4];
	add.s64 	%rd49, %rd2, %rd46;
	ld.global.f32 	%f57, [%rd49+-4];
$L__BB0_10:
	cvt.rmi.f32.f32 	%f49, %f59;
	cvt.rzi.s32.f32 	%r9, %f49;
	cvt.rmi.f32.f32 	%f50, %f58;
	cvt.rzi.s32.f32 	%r112, %f50;
	cvt.rmi.f32.f32 	%f51, %f57;
	cvt.rzi.s32.f32 	%r113, %f51;
	setp.lt.s32 	%p38, %r9, %r92;
	setp.lt.s32 	%p39, %r112, %r93;
	or.pred  	%p40, %p38, %p39;
	setp.lt.s32 	%p41, %r113, %r94;
	or.pred  	%p42, %p40, %p41;
	setp.gt.s32 	%p43, %r9, %r95;
	or.pred  	%p44, %p43, %p42;
	setp.gt.s32 	%p45, %r112, %r96;
	or.pred  	%p46, %p44, %p45;
	setp.gt.s32 	%p47, %r113, %r97;
	or.pred  	%p48, %p46, %p47;
	@%p48 bra 	$L__BB0_91;
	add.s32 	%r114, %r112, -1;
	add.s32 	%r12, %r113, -1;
	add.s32 	%r115, %r9, -1;
	setp.gt.s32 	%p49, %r9, %r92;
	setp.le.s32 	%p50, %r115, %r95;
	and.pred  	%p1, %p49, %p50;
	sub.s32 	%r13, %r115, %r92;
	setp.gt.s32 	%p51, %r112, %r93;
	setp.le.s32 	%p52, %r114, %r96;
	and.pred  	%p2, %p51, %p52;
	and.pred  	%p3, %p2, %p1;
	sub.s32 	%r14, %r114, %r93;
	setp.gt.s32 	%p53, %r113, %r94;
	setp.le.s32 	%p54, %r12, %r97;
	and.pred  	%p4, %p53, %p54;
	and.pred  	%p55, %p4, %p3;
	not.pred 	%p56, %p55;
	@%p56 bra 	$L__BB0_14;
	add.s32 	%r116, %r4, %r12;
	mad.lo.s32 	%r117, %r116, %r99, %r14;
	mad.lo.s32 	%r15, %r117, %r98, %r13;
	setp.lt.s32 	%p57, %r15, 0;
	setp.ge.s32 	%p58, %r15, %r101;
	or.pred  	%p59, %p57, %p58;
	@%p59 bra 	$L__BB0_14;
	mul.wide.u32 	%rd50, %r15, 4;
	add.s64 	%rd51, %rd1, %rd50;
	ld.global.u32 	%r118, [%rd51];
	add.s32 	%r119, %r118, 1;
	st.global.u32 	[%rd51], %r119;
$L__BB0_14:
	not.pred 	%p60, %p3;
	@%p60 bra 	$L__BB0_17;
	add.s32 	%r120, %r4, %r113;
	mad.lo.s32 	%r121, %r120, %r99, %r14;
	mad.lo.s32 	%r16, %r121, %r98, %r13;
	setp.lt.s32 	%p61, %r16, 0;
	setp.ge.s32 	%p62, %r16, %r101;
	or.pred  	%p63, %p61, %p62;
	@%p63 bra 	$L__BB0_17;
	mul.wide.u32 	%rd52, %r16, 4;
	add.s64 	%rd53, %rd1, %rd52;
	ld.global.u32 	%r122, [%rd53];
	add.s32 	%r123, %r122, 1;
	st.global.u32 	[%rd53], %r123;
$L__BB0_17:
	add.s32 	%r17, %r113, 1;
	setp.ge.s32 	%p64, %r17, %r94;
	setp.lt.s32 	%p65, %r113, %r97;
	and.pred  	%p5, %p64, %p65;
	and.pred  	%p66, %p5, %p3;
	not.pred 	%p67, %p66;
	@%p67 bra 	$L__BB0_20;
	add.s32 	%r124, %r4, %r17;
	mad.lo.s32 	%r125, %r124, %r99, %r14;
	mad.lo.s32 	%r18, %r125, %r98, %r13;
	setp.lt.s32 	%p68, %r18, 0;
	setp.ge.s32 	%p69, %r18, %r101;
	or.pred  	%p70, %p68, %p69;
	@%p70 bra 	$L__BB0_20;
	mul.wide.u32 	%rd54, %r18, 4;
	add.s64 	%rd55, %rd1, %rd54;
	ld.global.u32 	%r126, [%rd55];
	add.s32 	%r127, %r126, 1;
	st.global.u32 	[%rd55], %r127;
$L__BB0_20:
	sub.s32 	%r19, %r112, %r93;
	and.pred  	%p71, %p4, %p1;
	not.pred 	%p72, %p71;
	@%p72 bra 	$L__BB0_23;
	add.s32 	%r128, %r4, %r12;
	mad.lo.s32 	%r129, %r128, %r99, %r19;
	mad.lo.s32 	%r20, %r129, %r98, %r13;
	setp.lt.s32 	%p73, %r20, 0;
	setp.ge.s32 	%p74, %r20, %r101;
	or.pred  	%p75, %p73, %p74;
	@%p75 bra 	$L__BB0_23;
	mul.wide.u32 	%rd56, %r20, 4;
	add.s64 	%rd57, %rd1, %rd56;
	ld.global.u32 	%r130, [%rd57];
	add.s32 	%r131, %r130, 1;
	st.global.u32 	[%rd57], %r131;
$L__BB0_23:
	not.pred 	%p76, %p1;
	@%p76 bra 	$L__BB0_26;
	add.s32 	%r132, %r4, %r113;
	mad.lo.s32 	%r133, %r132, %r99, %r19;
	mad.lo.s32 	%r21, %r133, %r98, %r13;
	setp.lt.s32 	%p77, %r21, 0;
	setp.ge.s32 	%p78, %r21, %r101;
	or.pred  	%p79, %p77, %p78;
	@%p79 bra 	$L__BB0_26;
	mul.wide.u32 	%rd58, %r21, 4;
	add.s64 	%rd59, %rd1, %rd58;
	ld.global.u32 	%r134, [%rd59];
	add.s32 	%r135, %r134, 1;
	st.global.u32 	[%rd59], %r135;
$L__BB0_26:
	and.pred  	%p80, %p5, %p1;
	not.pred 	%p81, %p80;
	@%p81 bra 	$L__BB0_29;
	add.s32 	%r136, %r4, %r17;
	mad.lo.s32 	%r137, %r136, %r99, %r19;
	mad.lo.s32 	%r22, %r137, %r98, %r13;
	setp.lt.s32 	%p82, %r22, 0;
	setp.ge.s32 	%p83, %r22, %r101;
	or.pred  	%p84, %p82, %p83;
	@%p84 bra 	$L__BB0_29;
	mul.wide.u32 	%rd60, %r22, 4;
	add.s64 	%rd61, %rd1, %rd60;
	ld.global.u32 	%r138, [%rd61];
	add.s32 	%r139, %r138, 1;
	st.global.u32 	[%rd61], %r139;
$L__BB0_29:
	add.s32 	%r140, %r112, 1;
	setp.ge.s32 	%p85, %r140, %r93;
	setp.lt.s32 	%p86, %r112, %r96;
	and.pred  	%p6, %p85, %p86;
	and.pred  	%p87, %p6, %p1;
	sub.s32 	%r23, %r140, %r93;
	and.pred  	%p88, %p4, %p87;
	not.pred 	%p89, %p88;
	@%p89 bra 	$L__BB0_32;
	add.s32 	%r141, %r4, %r12;
	mad.lo.s32 	%r142, %r141, %r99, %r23;
	mad.lo.s32 	%r24, %r142, %r98, %r13;
	setp.lt.s32 	%p90, %r24, 0;
	setp.ge.s32 	%p91, %r24, %r101;
	or.pred  	%p92, %p90, %p91;
	@%p92 bra 	$L__BB0_32;
	mul.wide.u32 	%rd62, %r24, 4;
	add.s64 	%rd63, %rd1, %rd62;
	ld.global.u32 	%r143, [%rd63];
	add.s32 	%r144, %r143, 1;
	st.global.u32 	[%rd63], %r144;
$L__BB0_32:
	setp.gt.s32 	%p93, %r9, %r92;
	add.s32 	%r145, %r9, -1;
	setp.le.s32 	%p94, %r145, %r95;
	and.pred  	%p95, %p93, %p94;
	and.pred  	%p96, %p6, %p95;
	not.pred 	%p97, %p96;
	@%p97 bra 	$L__BB0_35;
	add.s32 	%r146, %r4, %r113;
	mad.lo.s32 	%r147, %r146, %r99, %r23;
	mad.lo.s32 	%r25, %r147, %r98, %r13;
	setp.lt.s32 	%p98, %r25, 0;
	setp.ge.s32 	%p99, %r25, %r101;
	or.pred  	%p100, %p98, %p99;
	@%p100 bra 	$L__BB0_35;
	mul.wide.u32 	%rd64, %r25, 4;
	add.s64 	%rd65, %rd1, %rd64;
	ld.global.u32 	%r148, [%rd65];
	add.s32 	%r149, %r148, 1;
	st.global.u32 	[%rd65], %r149;
$L__BB0_35:
	setp.gt.s32 	%p101, %r9, %r92;
	add.s32 	%r150, %r9, -1;
	setp.le.s32 	%p102, %r150, %r95;
	and.pred  	%p103, %p101, %p102;
	and.pred  	%p104, %p6, %p103;
	and.pred  	%p105, %p5, %p104;
	not.pred 	%p106, %p105;
	@%p106 bra 	$L__BB0_38;
	add.s32 	%r151, %r4, %r17;
	mad.lo.s32 	%r152, %r151, %r99, %r23;
	mad.lo.s32 	%r26, %r152, %r98, %r13;
	setp.lt.s32 	%p107, %r26, 0;
	setp.ge.s32 	%p108, %r26, %r101;
	or.pred  	%p109, %p107, %p108;
	@%p109 bra 	$L__BB0_38;
	mul.wide.u32 	%rd66, %r26, 4;
	add.s64 	%rd67, %rd1, %rd66;
	ld.global.u32 	%r153, [%rd67];
	add.s32 	%r154, %r153, 1;
	st.global.u32 	[%rd67], %r154;
$L__BB0_38:
	sub.s32 	%r27, %r9, %r92;
	and.pred  	%p110, %p4, %p2;
	not.pred 	%p111, %p110;
	@%p111 bra 	$L__BB0_41;
	add.s32 	%r155, %r4, %r12;
	mad.lo.s32 	%r156, %r155, %r99, %r14;
	mad.lo.s32 	%r28, %r156, %r98, %r27;
	setp.lt.s32 	%p112, %r28, 0;
	setp.ge.s32 	%p113, %r28, %r101;
	or.pred  	%p114, %p112, %p113;
	@%p114 bra 	$L__BB0_41;
	mul.wide.u32 	%rd68, %r28, 4;
	add.s64 	%rd69, %rd1, %rd68;
	ld.global.u32 	%r157, [%rd69];
	add.s32 	%r158, %r157, 1;
	st.global.u32 	[%rd69], %r158;
$L__BB0_41:
	not.pred 	%p115, %p2;
	@%p115 bra 	$L__BB0_44;
	add.s32 	%r159, %r4, %r113;
	mad.lo.s32 	%r160, %r159, %r99, %r14;
	mad.lo.s32 	%r29, %r160, %r98, %r27;
	setp.lt.s32 	%p116, %r29, 0;
	setp.ge.s32 	%p117, %r29, %r101;
	or.pred  	%p118, %p116, %p117;
	@%p118 bra 	$L__BB0_44;
	mul.wide.u32 	%rd70, %r29, 4;
	add.s64 	%rd71, %rd1, %rd70;
	ld.global.u32 	%r161, [%rd71];
	add.s32 	%r162, %r161, 1;
	st.global.u32 	[%rd71], %r162;
$L__BB0_44:
	and.pred  	%p119, %p5, %p2;
	not.pred 	%p120, %p119;
	@%p120 bra 	$L__BB0_47;
	add.s32 	%r163, %r4, %r17;
	mad.lo.s32 	%r164, %r163, %r99, %r14;
	mad.lo.s32 	%r30, %r164, %r98, %r27;
	setp.lt.s32 	%p121, %r30, 0;
	setp.ge.s32 	%p122, %r30, %r101;
	or.pred  	%p123, %p121, %p122;
	@%p123 bra 	$L__BB0_47;
	mul.wide.u32 	%rd72, %r30, 4;
	add.s64 	%rd73, %rd1, %rd72;
	ld.global.u32 	%r165, [%rd73];
	add.s32 	%r166, %r165, 1;
	st.global.u32 	[%rd73], %r166;
$L__BB0_47:
	not.pred 	%p124, %p4;
	@%p124 bra 	$L__BB0_50;
	add.s32 	%r167, %r4, %r12;
	mad.lo.s32 	%r168, %r167, %r99, %r19;
	mad.lo.s32 	%r31, %r168, %r98, %r27;
	setp.lt.s32 	%p125, %r31, 0;
	setp.ge.s32 	%p126, %r31, %r101;
	or.pred  	%p127, %p125, %p126;
	@%p127 bra 	$L__BB0_50;
	mul.wide.u32 	%rd74, %r31, 4;
	add.s64 	%rd75, %rd1, %rd74;
	ld.global.u32 	%r169, [%rd75];
	add.s32 	%r170, %r169, 1;
	st.global.u32 	[%rd75], %r170;
$L__BB0_50:
	add.s32 	%r32, %r4, %r113;
	mad.lo.s32 	%r33, %r32, %r99, %r19;
	mad.lo.s32 	%r34, %r33, %r98, %r27;
	setp.lt.s32 	%p128, %r34, 0;
	setp.ge.s32 	%p129, %r34, %r101;
	or.pred  	%p130, %p128, %p129;
	@%p130 bra 	$L__BB0_52;
	mul.wide.u32 	%rd76, %r34, 4;
	add.s64 	%rd77, %rd1, %rd76;
	ld.global.u32 	%r171, [%rd77];
	add.s32 	%r172, %r171, 1;
	st.global.u32 	[%rd77], %r172;
$L__BB0_52:
	not.pred 	%p131, %p5;
	@%p131 bra 	$L__BB0_55;
	add.s32 	%r173, %r33, %r99;
	mad.lo.s32 	%r35, %r173, %r98, %r27;
	setp.lt.s32 	%p132, %r35, 0;
	setp.ge.s32 	%p133, %r35, %r101;
	or.pred  	%p134, %p132, %p133;
	@%p134 bra 	$L__BB0_55;
	mul.wide.u32 	%rd78, %r35, 4;
	add.s64 	%rd79, %rd1, %rd78;
	ld.global.u32 	%r174, [%rd79];
	add.s32 	%r175, %r174, 1;
	st.global.u32 	[%rd79], %r175;
$L__BB0_55:
	and.pred  	%p135, %p4, %p6;
	not.pred 	%p136, %p135;
	@%p136 bra 	$L__BB0_58;
	add.s32 	%r176, %r32, -1;
	mad.lo.s32 	%r177, %r176, %r99, %r23;
	mad.lo.s32 	%r36, %r177, %r98, %r27;
	setp.lt.s32 	%p137, %r36, 0;
	setp.ge.s32 	%p138, %r36, %r101;
	or.pred  	%p139, %p137, %p138;
	@%p139 bra 	$L__BB0_58;
	mul.wide.u32 	%rd80, %r36, 4;
	add.s64 	%rd81, %rd1, %rd80;
	ld.global.u32 	%r178, [%rd81];
	add.s32 	%r179, %r178, 1;
	st.global.u32 	[%rd81], %r179;
$L__BB0_58:
	not.pred 	%p140, %p6;
	@%p140 bra 	$L__BB0_61;
	add.s32 	%r37, %r34, %r98;
	setp.lt.s32 	%p141, %r37, 0;
	setp.ge.s32 	%p142, %r37, %r101;
	or.pred  	%p143, %p141, %p142;
	@%p143 bra 	$L__BB0_61;
	mul.wide.u32 	%rd82, %r37, 4;
	add.s64 	%rd83, %rd1, %rd82;
	ld.global.u32 	%r180, [%rd83];
	add.s32 	%r181, %r180, 1;
	st.global.u32 	[%rd83], %r181;
$L__BB0_61:
	and.pred  	%p144, %p5, %p6;
	not.pred 	%p145, %p144;
	@%p145 bra 	$L__BB0_64;
	mad.lo.s32 	%r182, %r99, %r32, %r99;
	add.s32 	%r183, %r23, %r182;
	mad.lo.s32 	%r38, %r183, %r98, %r27;
	setp.lt.s32 	%p146, %r38, 0;
	setp.ge.s32 	%p147, %r38, %r101;
	or.pred  	%p148, %p146, %p147;
	@%p148 bra 	$L__BB0_64;
	mul.wide.u32 	%rd84, %r38, 4;
	add.s64 	%rd85, %rd1, %rd84;
	ld.global.u32 	%r184, [%rd85];
	add.s32 	%r185, %r184, 1;
	st.global.u32 	[%rd85], %r185;
$L__BB0_64:
	add.s32 	%r186, %r9, 1;
	setp.ge.s32 	%p149, %r186, %r92;
	setp.lt.s32 	%p150, %r9, %r95;
	and.pred  	%p7, %p149, %p150;
	sub.s32 	%r39, %r186, %r92;
	and.pred  	%p8, %p2, %p7;
	and.pred  	%p151, %p4, %p8;
	not.pred 	%p152, %p151;
	@%p152 bra 	$L__BB0_67;
	add.s32 	%r187, %r32, -1;
	mad.lo.s32 	%r188, %r187, %r99, %r14;
	mad.lo.s32 	%r40, %r188, %r98, %r39;
	setp.lt.s32 	%p153, %r40, 0;
	setp.ge.s32 	%p154, %r40, %r101;
	or.pred  	%p155, %p153, %p154;
	@%p155 bra 	$L__BB0_67;
	mul.wide.u32 	%rd86, %r40, 4;
	add.s64 	%rd87, %rd1, %rd86;
	ld.global.u32 	%r189, [%rd87];
	add.s32 	%r190, %r189, 1;
	st.global.u32 	[%rd87], %r190;
$L__BB0_67:
	not.pred 	%p156, %p8;
	@%p156 bra 	$L__BB0_70;
	add.s32 	%r191, %r33, -1;
	mad.lo.s32 	%r41, %r191, %r98, %r39;
	setp.lt.s32 	%p157, %r41, 0;
	setp.ge.s32 	%p158, %r41, %r101;
	or.pred  	%p159, %p157, %p158;
	@%p159 bra 	$L__BB0_70;
	mul.wide.u32 	%rd88, %r41, 4;
	add.s64 	%rd89, %rd1, %rd88;
	ld.global.u32 	%r192, [%rd89];
	add.s32 	%r193, %r192, 1;
	st.global.u32 	[%rd89], %r193;
$L__BB0_70:
	and.pred  	%p160, %p5, %p8;
	not.pred 	%p161, %p160;
	@%p161 bra 	$L__BB0_73;
	mad.lo.s32 	%r194, %r99, %r32, %r99;
	add.s32 	%r195, %r14, %r194;
	mad.lo.s32 	%r42, %r195, %r98, %r39;
	setp.lt.s32 	%p162, %r42, 0;
	setp.ge.s32 	%p163, %r42, %r101;
	or.pred  	%p164, %p162, %p163;
	@%p164 bra 	$L__BB0_73;
	mul.wide.u32 	%rd90, %r42, 4;
	add.s64 	%rd91, %rd1, %rd90;
	ld.global.u32 	%r196, [%rd91];
	add.s32 	%r197, %r196, 1;
	st.global.u32 	[%rd91], %r197;
$L__BB0_73:
	and.pred  	%p165, %p4, %p7;
	not.pred 	%p166, %p165;
	@%p166 bra 	$L__BB0_76;
	add.s32 	%r198, %r32, -1;
	mad.lo.s32 	%r199, %r198, %r99, %r19;
	mad.lo.s32 	%r43, %r199, %r98, %r39;
	setp.lt.s32 	%p167, %r43, 0;
	setp.ge.s32 	%p168, %r43, %r101;
	or.pred  	%p169, %p167, %p168;
	@%p169 bra 	$L__BB0_76;
	mul.wide.u32 	%rd92, %r43, 4;
	add.s64 	%rd93, %rd1, %rd92;
	ld.global.u32 	%r200, [%rd93];
	add.s32 	%r201, %r200, 1;
	st.global.u32 	[%rd93], %r201;
$L__BB0_76:
	not.pred 	%p170, %p7;
	@%p170 bra 	$L__BB0_79;
	add.s32 	%r44, %r34, 1;
	setp.lt.s32 	%p171, %r44, 0;
	setp.ge.s32 	%p172, %r44, %r101;
	or.pred  	%p173, %p171, %p172;
	@%p173 bra 	$L__BB0_79;
	mul.wide.u32 	%rd94, %r44, 4;
	add.s64 	%rd95, %rd1, %rd94;
	ld.global.u32 	%r202, [%rd95];
	add.s32 	%r203, %r202, 1;
	st.global.u32 	[%rd95], %r203;
$L__BB0_79:
	and.pred  	%p174, %p5, %p7;
	not.pred 	%p175, %p174;
	@%p175 bra 	$L__BB0_82;
	add.s32 	%r204, %r33, %r99;
	mad.lo.s32 	%r45, %r204, %r98, %r39;
	setp.lt.s32 	%p176, %r45, 0;
	setp.ge.s32 	%p177, %r45, %r101;
	or.pred  	%p178, %p176, %p177;
	@%p178 bra 	$L__BB0_82;
	mul.wide.u32 	%rd96, %r45, 4;
	add.s64 	%rd97, %rd1, %rd96;
	ld.global.u32 	%r205, [%rd97];
	add.s32 	%r206, %r205, 1;
	st.global.u32 	[%rd97], %r206;
$L__BB0_82:
	and.pred  	%p9, %p6, %p7;
	and.pred  	%p179, %p4, %p9;
	not.pred 	%p180, %p179;
	@%p180 bra 	$L__BB0_85;
	add.s32 	%r207, %r32, -1;
	mad.lo.s32 	%r208, %r207, %r99, %r23;
	mad.lo.s32 	%r46, %r208, %r98, %r39;
	setp.lt.s32 	%p181, %r46, 0;
	setp.ge.s32 	%p182, %r46, %r101;
	or.pred  	%p183, %p181, %p182;
	@%p183 bra 	$L__BB0_85;
	mul.wide.u32 	%rd98, %r46, 4;
	add.s64 	%rd99, %rd1, %rd98;
	ld.global.u32 	%r209, [%rd99];
	add.s32 	%r210, %r209, 1;
	st.global.u32 	[%rd99], %r210;
$L__BB0_85:
	not.pred 	%p184, %p9;
	@%p184 bra 	$L__BB0_88;
	mad.lo.s32 	%r211, %r98, %r33, %r98;
	add.s32 	%r47, %r39, %r211;
	setp.lt.s32 	%p185, %r47, 0;
	setp.ge.s32 	%p186, %r47, %r101;
	or.pred  	%p187, %p185, %p186;
	@%p187 bra 	$L__BB0_88;
	mul.wide.u32 	%rd100, %r47, 4;
	add.s64 	%rd101, %rd1, %rd100;
	ld.global.u32 	%r212, [%rd101];
	add.s32 	%r213, %r212, 1;
	st.global.u32 	[%rd101], %r213;
$L__BB0_88:
	and.pred  	%p188, %p5, %p9;
	not.pred 	%p189, %p188;
	@%p189 bra 	$L__BB0_91;
	mad.lo.s32 	%r214, %r99, %r32, %r99;
	add.s32 	%r215, %r23, %r214;
	mad.lo.s32 	%r48, %r215, %r98, %r39;
	setp.lt.s32 	%p190, %r48, 0;
	setp.ge.s32 	%p191, %r48, %r101;
	or.pred  	%p192, %p190, %p191;
	@%p192 bra 	$L__BB0_91;
	mul.wide.u32 	%rd102, %r48, 4;
	add.s64 	%rd103, %rd1, %rd102;
	ld.global.u32 	%r216, [%rd103];
	add.s32 	%r217, %r216, 1;
	st.global.u32 	[%rd103], %r217;
$L__BB0_91:
	ld.global.f32 	%f62, [%rd9+-4];
	setp.ltu.f32 	%p193, %f62, %f1;
	ld.global.f32 	%f61, [%rd10+-4];
	setp.ltu.f32 	%p194, %f61, %f2;
	or.pred  	%p195, %p193, %p194;
	ld.global.f32 	%f60, [%rd11+-4];
	@%p195 bra 	$L__BB0_94;
	cvt.rn.f32.s32 	%f53, %r94;
	setp.ltu.f32 	%p196, %f60, %f53;
	setp.gtu.f32 	%p197, %f62, %f3;
	setp.gtu.f32 	%p198, %f61, %f4;
	or.pred  	%p199, %p197, %p198;
	or.pred  	%p200, %p199, %p196;
	setp.gtu.f32 	%p201, %f60, %f5;
	or.pred  	%p202, %p200, %p201;
	@%p202 bra 	$L__BB0_94;
	ld.global.u32 	%r218, [%rd5];
	add.s32 	%r219, %r218, 1;
	st.global.u32 	[%rd5], %r219;
	ld.global.f32 	%f62, [%rd9+-4];
	ld.global.f32 	%f61, [%rd10+-4];
	ld.global.f32 	%f60, [%rd11+-4];
$L__BB0_94:
	cvt.rmi.f32.f32 	%f54, %f62;
	cvt.rzi.s32.f32 	%r49, %f54;
	cvt.rmi.f32.f32 	%f55, %f61;
	cvt.rzi.s32.f32 	%r220, %f55;
	cvt.rmi.f32.f32 	%f56, %f60;
	cvt.rzi.s32.f32 	%r221, %f56;
	setp.lt.s32 	%p203, %r49, %r92;
	setp.lt.s32 	%p204, %r220, %r93;
	or.pred  	%p205, %p203, %p204;
	setp.lt.s32 	%p206, %r221, %r94;
	or.pred  	%p207, %p205, %p206;
	setp.gt.s32 	%p208, %r49, %r95;
	or.pred  	%p209, %p208, %p207;
	setp.gt.s32 	%p210, %r220, %r96;
	or.pred  	%p211, %p209, %p210;
	setp.gt.s32 	%p212, %r221, %r97;
	or.pred  	%p213, %p211, %p212;
	@%p213 bra 	$L__BB0_175;
	add.s32 	%r222, %r220, -1;
	add.s32 	%r52, %r221, -1;
	add.s32 	%r223, %r49, -1;
	setp.gt.s32 	%p214, %r49, %r92;
	setp.le.s32 	%p215, %r223, %r95;
	and.pred  	%p10, %p214, %p215;
	sub.s32 	%r53, %r223, %r92;
	setp.gt.s32 	%p216, %r220, %r93;
	setp.le.s32 	%p217, %r222, %r96;
	and.pred  	%p11, %p216, %p217;
	and.pred  	%p12, %p11, %p10;
	sub.s32 	%r54, %r222, %r93;
	setp.gt.s32 	%p218, %r221, %r94;
	setp.le.s32 	%p219, %r52, %r97;
	and.pred  	%p13, %p218, %p219;
	and.pred  	%p220, %p13, %p12;
	not.pred 	%p221, %p220;
	@%p221 bra 	$L__BB0_98;
	add.s32 	%r224, %r4, %r52;
	mad.lo.s32 	%r225, %r224, %r99, %r54;
	mad.lo.s32 	%r55, %r225, %r98, %r53;
	setp.lt.s32 	%p222, %r55, 0;
	setp.ge.s32 	%p223, %r55, %r101;
	or.pred  	%p224, %p222, %p223;
	@%p224 bra 	$L__BB0_98;
	mul.wide.u32 	%rd104, %r55, 4;
	add.s64 	%rd105, %rd1, %rd104;
	ld.global.u32 	%r226, [%rd105];
	add.s32 	%r227, %r226, 1;
	st.global.u32 	[%rd105], %r227;
$L__BB0_98:
	not.pred 	%p225, %p12;
	@%p225 bra 	$L__BB0_101;
	add.s32 	%r228, %r4, %r221;
	mad.lo.s32 	%r229, %r228, %r99, %r54;
	mad.lo.s32 	%r56, %r229, %r98, %r53;
	setp.lt.s32 	%p226, %r56, 0;
	setp.ge.s32 	%p227, %r56, %r101;
	or.pred  	%p228, %p226, %p227;
	@%p228 bra 	$L__BB0_101;
	mul.wide.u32 	%rd106, %r56, 4;
	add.s64 	%rd107, %rd1, %rd106;
	ld.global.u32 	%r230, [%rd107];
	add.s32 	%r231, %r230, 1;
	st.global.u32 	[%rd107], %r231;
$L__BB0_101:
	add.s32 	%r57, %r221, 1;
	setp.ge.s32 	%p229, %r57, %r94;
	setp.lt.s32 	%p230, %r221, %r97;
	and.pred  	%p14, %p229, %p230;
	and.pred  	%p231, %p14, %p12;
	not.pred 	%p232, %p231;
	@%p232 bra 	$L__BB0_104;
	add.s32 	%r232, %r4, %r57;
	mad.lo.s32 	%r233, %r232, %r99, %r54;
	mad.lo.s32 	%r58, %r233, %r98, %r53;
	setp.lt.s32 	%p233, %r58, 0;
	setp.ge.s32 	%p234, %r58, %r101;
	or.pred  	%p235, %p233, %p234;
	@%p235 bra 	$L__BB0_104;
	mul.wide.u32 	%rd108, %r58, 4;
	add.s64 	%rd109, %rd1, %rd108;
	ld.global.u32 	%r234, [%rd109];
	add.s32 	%r235, %r234, 1;
	st.global.u32 	[%rd109], %r235;
$L__BB0_104:
	sub.s32 	%r59, %r220, %r93;
	and.pred  	%p236, %p13, %p10;
	not.pred 	%p237, %p236;
	@%p237 bra 	$L__BB0_107;
	add.s32 	%r236, %r4, %r52;
	mad.lo.s32 	%r237, %r236, %r99, %r59;
	mad.lo.s32 	%r60, %r237, %r98, %r53;
	setp.lt.s32 	%p238, %r60, 0;
	setp.ge.s32 	%p239, %r60, %r101;
	or.pred  	%p240, %p238, %p239;
	@%p240 bra 	$L__BB0_107;
	mul.wide.u32 	%rd110, %r60, 4;
	add.s64 	%rd111, %rd1, %rd110;
	ld.global.u32 	%r238, [%rd111];
	add.s32 	%r239, %r238, 1;
	st.global.u32 	[%rd111], %r239;
$L__BB0_107:
	not.pred 	%p241, %p10;
	@%p241 bra 	$L__BB0_110;
	add.s32 	%r240, %r4, %r221;
	mad.lo.s32 	%r241, %r240, %r99, %r59;
	mad.lo.s32 	%r61, %r241, %r98, %r53;
	setp.lt.s32 	%p242, %r61, 0;
	setp.ge.s32 	%p243, %r61, %r101;
	or.pred  	%p244, %p242, %p243;
	@%p244 bra 	$L__BB0_110;
	mul.wide.u32 	%rd112, %r61, 4;
	add.s64 	%rd113, %rd1, %rd112;
	ld.global.u32 	%r242, [%rd113];
	add.s32 	%r243, %r242, 1;
	st.global.u32 	[%rd113], %r243;
$L__BB0_110:
	and.pred  	%p245, %p14, %p10;
	not.pred 	%p246, %p245;
	@%p246 bra 	$L__BB0_113;
	add.s32 	%r244, %r4, %r57;
	mad.lo.s32 	%r245, %r244, %r99, %r59;
	mad.lo.s32 	%r62, %r245, %r98, %r53;
	setp.lt.s32 	%p247, %r62, 0;
	setp.ge.s32 	%p248, %r62, %r101;
	or.pred  	%p249, %p247, %p248;
	@%p249 bra 	$L__BB0_113;
	mul.wide.u32 	%rd114, %r62, 4;
	add.s64 	%rd115, %rd1, %rd114;
	ld.global.u32 	%r246, [%rd115];
	add.s32 	%r247, %r246, 1;
	st.global.u32 	[%rd115], %r247;
$L__BB0_113:
	add.s32 	%r248, %r220, 1;
	setp.ge.s32 	%p250, %r248, %r93;
	setp.lt.s32 	%p251, %r220, %r96;
	and.pred  	%p15, %p250, %p251;
	and.pred  	%p252, %p15, %p10;
	sub.s32 	%r63, %r248, %r93;
	and.pred  	%p253, %p13, %p252;
	not.pred 	%p254, %p253;
	@%p254 bra 	$L__BB0_116;
	add.s32 	%r249, %r4, %r52;
	mad.lo.s32 	%r250, %r249, %r99, %r63;
	mad.lo.s32 	%r64, %r250, %r98, %r53;
	setp.lt.s32 	%p255, %r64, 0;
	setp.ge.s32 	%p256, %r64, %r101;
	or.pred  	%p257, %p255, %p256;
	@%p257 bra 	$L__BB0_116;
	mul.wide.u32 	%rd116, %r64, 4;
	add.s64 	%rd117, %rd1, %rd116;
	ld.global.u32 	%r251, [%rd117];
	add.s32 	%r252, %r251, 1;
	st.global.u32 	[%rd117], %r252;
$L__BB0_116:
	setp.gt.s32 	%p258, %r49, %r92;
	add.s32 	%r253, %r49, -1;
	setp.le.s32 	%p259, %r253, %r95;
	and.pred  	%p260, %p258, %p259;
	and.pred  	%p261, %p15, %p260;
	not.pred 	%p262, %p261;
	@%p262 bra 	$L__BB0_119;
	add.s32 	%r254, %r4, %r221;
	mad.lo.s32 	%r255, %r254, %r99, %r63;
	mad.lo.s32 	%r65, %r255, %r98, %r53;
	setp.lt.s32 	%p263, %r65, 0;
	setp.ge.s32 	%p264, %r65, %r101;
	or.pred  	%p265, %p263, %p264;
	@%p265 bra 	$L__BB0_119;
	mul.wide.u32 	%rd118, %r65, 4;
	add.s64 	%rd119, %rd1, %rd118;
	ld.global.u32 	%r256, [%rd119];
	add.s32 	%r257, %r256, 1;
	st.global.u32 	[%rd119], %r257;
$L__BB0_119:
	setp.gt.s32 	%p266, %r49, %r92;
	add.s32 	%r258, %r49, -1;
	setp.le.s32 	%p267, %r258, %r95;
	and.pred  	%p268, %p266, %p267;
	and.pred  	%p269, %p15, %p268;
	and.pred  	%p270, %p14, %p269;
	not.pred 	%p271, %p270;
	@%p271 bra 	$L__BB0_122;
	add.s32 	%r259, %r4, %r57;
	mad.lo.s32 	%r260, %r259, %r99, %r63;
	mad.lo.s32 	%r66, %r260, %r98, %r53;
	setp.lt.s32 	%p272, %r66, 0;
	setp.ge.s32 	%p273, %r66, %r101;
	or.pred  	%p274, %p272, %p273;
	@%p274 bra 	$L__BB0_122;
	mul.wide.u32 	%rd120, %r66, 4;
	add.s64 	%rd121, %rd1, %rd120;
	ld.global.u32 	%r261, [%rd121];
	add.s32 	%r262, %r261, 1;
	st.global.u32 	[%rd121], %r262;
$L__BB0_122:
	sub.s32 	%r67, %r49, %r92;
	and.pred  	%p275, %p13, %p11;
	not.pred 	%p276, %p275;
	@%p276 bra 	$L__BB0_125;
	add.s32 	%r263, %r4, %r52;
	mad.lo.s32 	%r264, %r263, %r99, %r54;
	mad.lo.s32 	%r68, %r264, %r98, %r67;
	setp.lt.s32 	%p277, %r68, 0;
	setp.ge.s32 	%p278, %r68, %r101;
	or.pred  	%p279, %p277, %p278;
	@%p279 bra 	$L__BB0_125;
	mul.wide.u32 	%rd122, %r68, 4;
	add.s64 	%rd123, %rd1, %rd122;
	ld.global.u32 	%r265, [%rd123];
	add.s32 	%r266, %r265, 1;
	st.global.u32 	[%rd123], %r266;
$L__BB0_125:
	not.pred 	%p280, %p11;
	@%p280 bra 	$L__BB0_128;
	add.s32 	%r267, %r4, %r221;
	mad.lo.s32 	%r268, %r267, %r99, %r54;
	mad.lo.s32 	%r69, %r268, %r98, %r67;
	setp.lt.s32 	%p281, %r69, 0;
	setp.ge.s32 	%p282, %r69, %r101;
	or.pred  	%p283, %p281, %p282;
	@%p283 bra 	$L__BB0_128;
	mul.wide.u32 	%rd124, %r69, 4;
	add.s64 	%rd125, %rd1, %rd124;
	ld.global.u32 	%r269, [%rd125];
	add.s32 	%r270, %r269, 1;
	st.global.u32 	[%rd125], %r270;
$L__BB0_128:
	and.pred  	%p284, %p14, %p11;
	not.pred 	%p285, %p284;
	@%p285 bra 	$L__BB0_131;
	add.s32 	%r271, %r4, %r57;
	mad.lo.s32 	%r272, %r271, %r99, %r54;
	mad.lo.s32 	%r70, %r272, %r98, %r67;
	setp.lt.s32 	%p286, %r70, 0;
	setp.ge.s32 	%p287, %r70, %r101;
	or.pred  	%p288, %p286, %p287;
	@%p288 bra 	$L__BB0_131;
	mul.wide.u32 	%rd126, %r70, 4;
	add.s64 	%rd127, %rd1, %rd126;
	ld.global.u32 	%r273, [%rd127];
	add.s32 	%r274, %r273, 1;
	st.global.u32 	[%rd127], %r274;
$L__BB0_131:
	not.pred 	%p289, %p13;
	@%p289 bra 	$L__BB0_134;
	add.s32 	%r275, %r4, %r52;
	mad.lo.s32 	%r276, %r275, %r99, %r59;
	mad.lo.s32 	%r71, %r276, %r98, %r67;
	setp.lt.s32 	%p290, %r71, 0;
	setp.ge.s32 	%p291, %r71, %r101;
	or.pred  	%p292, %p290, %p291;
	@%p292 bra 	$L__BB0_134;
	mul.wide.u32 	%rd128, %r71, 4;
	add.s64 	%rd129, %rd1, %rd128;
	ld.global.u32 	%r277, [%rd129];
	add.s32 	%r278, %r277, 1;
	st.global.u32 	[%rd129], %r278;
$L__BB0_134:
	add.s32 	%r72, %r4, %r221;
	mad.lo.s32 	%r73, %r72, %r99, %r59;
	mad.lo.s32 	%r74, %r73, %r98, %r67;
	setp.lt.s32 	%p293, %r74, 0;
	setp.ge.s32 	%p294, %r74, %r101;
	or.pred  	%p295, %p293, %p294;
	@%p295 bra 	$L__BB0_136;
	mul.wide.u32 	%rd130, %r74, 4;
	add.s64 	%rd131, %rd1, %rd130;
	ld.global.u32 	%r279, [%rd131];
	add.s32 	%r280, %r279, 1;
	st.global.u32 	[%rd131], %r280;
$L__BB0_136:
	not.pred 	%p296, %p14;
	@%p296 bra 	$L__BB0_139;
	add.s32 	%r281, %r73, %r99;
	mad.lo.s32 	%r75, %r281, %r98, %r67;
	setp.lt.s32 	%p297, %r75, 0;
	setp.ge.s32 	%p298, %r75, %r101;
	or.pred  	%p299, %p297, %p298;
	@%p299 bra 	$L__BB0_139;
	mul.wide.u32 	%rd132, %r75, 4;
	add.s64 	%rd133, %rd1, %rd132;
	ld.global.u32 	%r282, [%rd133];
	add.s32 	%r283, %r282, 1;
	st.global.u32 	[%rd133], %r283;
$L__BB0_139:
	and.pred  	%p300, %p13, %p15;
	not.pred 	%p301, %p300;
	@%p301 bra 	$L__BB0_142;
	add.s32 	%r284, %r72, -1;
	mad.lo.s32 	%r285, %r284, %r99, %r63;
	mad.lo.s32 	%r76, %r285, %r98, %r67;
	setp.lt.s32 	%p302, %r76, 0;
	setp.ge.s32 	%p303, %r76, %r101;
	or.pred  	%p304, %p302, %p303;
	@%p304 bra 	$L__BB0_142;
	mul.wide.u32 	%rd134, %r76, 4;
	add.s64 	%rd135, %rd1, %rd134;
	ld.global.u32 	%r286, [%rd135];
	add.s32 	%r287, %r286, 1;
	st.global.u32 	[%rd135], %r287;
$L__BB0_142:
	not.pred 	%p305, %p15;
	@%p305 bra 	$L__BB0_145;
	add.s32 	%r77, %r74, %r98;
	setp.lt.s32 	%p306, %r77, 0;
	setp.ge.s32 	%p307, %r77, %r101;
	or.pred  	%p308, %p306, %p307;
	@%p308 bra 	$L__BB0_145;
	mul.wide.u32 	%rd136, %r77, 4;
	add.s64 	%rd137, %rd1, %rd136;
	ld.global.u32 	%r288, [%rd137];
	add.s32 	%r289, %r288, 1;
	st.global.u32 	[%rd137], %r289;
$L__BB0_145:
	and.pred  	%p309, %p14, %p15;
	not.pred 	%p310, %p309;
	@%p310 bra 	$L__BB0_148;
	mad.lo.s32 	%r290, %r99, %r72, %r99;
	add.s32 	%r291, %r63, %r290;
	mad.lo.s32 	%r78, %r291, %r98, %r67;
	setp.lt.s32 	%p311, %r78, 0;
	setp.ge.s32 	%p312, %r78, %r101;
	or.pred  	%p313, %p311, %p312;
	@%p313 bra 	$L__BB0_148;
	mul.wide.u32 	%rd138, %r78, 4;
	add.s64 	%rd139, %rd1, %rd138;
	ld.global.u32 	%r292, [%rd139];
	add.s32 	%r293, %r292, 1;
	st.global.u32 	[%rd139], %r293;
$L__BB0_148:
	add.s32 	%r294, %r49, 1;
	setp.ge.s32 	%p314, %r294, %r92;
	setp.lt.s32 	%p315, %r49, %r95;
	and.pred  	%p16, %p314, %p315;
	sub.s32 	%r79, %r294, %r92;
	and.pred  	%p17, %p11, %p16;
	and.pred  	%p316, %p13, %p17;
	not.pred 	%p317, %p316;
	@%p317 bra 	$L__BB0_151;
	add.s32 	%r295, %r72, -1;
	mad.lo.s32 	%r296, %r295, %r99, %r54;
	mad.lo.s32 	%r80, %r296, %r98, %r79;
	setp.lt.s32 	%p318, %r80, 0;
	setp.ge.s32 	%p319, %r80, %r101;
	or.pred  	%p320, %p318, %p319;
	@%p320 bra 	$L__BB0_151;
	mul.wide.u32 	%rd140, %r80, 4;
	add.s64 	%rd141, %rd1, %rd140;
	ld.global.u32 	%r297, [%rd141];
	add.s32 	%r298, %r297, 1;
	st.global.u32 	[%rd141], %r298;
$L__BB0_151:
	not.pred 	%p321, %p17;
	@%p321 bra 	$L__BB0_154;
	add.s32 	%r299, %r73, -1;
	mad.lo.s32 	%r81, %r299, %r98, %r79;
	setp.lt.s32 	%p322, %r81, 0;
	setp.ge.s32 	%p323, %r81, %r101;
	or.pred  	%p324, %p322, %p323;
	@%p324 bra 	$L__BB0_154;
	mul.wide.u32 	%rd142, %r81, 4;
	add.s64 	%rd143, %rd1, %rd142;
	ld.global.u32 	%r300, [%rd143];
	add.s32 	%r301, %r300, 1;
	st.global.u32 	[%rd143], %r301;
$L__BB0_154:
	and.pred  	%p325, %p14, %p17;
	not.pred 	%p326, %p325;
	@%p326 bra 	$L__BB0_157;
	mad.lo.s32 	%r302, %r99, %r72, %r99;
	add.s32 	%r303, %r54, %r302;
	mad.lo.s32 	%r82, %r303, %r98, %r79;
	setp.lt.s32 	%p327, %r82, 0;
	setp.ge.s32 	%p328, %r82, %r101;
	or.pred  	%p329, %p327, %p328;
	@%p329 bra 	$L__BB0_157;
	mul.wide.u32 	%rd144, %r82, 4;
	add.s64 	%rd145, %rd1, %rd144;
	ld.global.u32 	%r304, [%rd145];
	add.s32 	%r305, %r304, 1;
	st.global.u32 	[%rd145], %r305;
$L__BB0_157:
	and.pred  	%p330, %p13, %p16;
	not.pred 	%p331, %p330;
	@%p331 bra 	$L__BB0_160;
	add.s32 	%r306, %r72, -1;
	mad.lo.s32 	%r307, %r306, %r99, %r59;
	mad.lo.s32 	%r83, %r307, %r98, %r79;
	setp.lt.s32 	%p332, %r83, 0;
	setp.ge.s32 	%p333, %r83, %r101;
	or.pred  	%p334, %p332, %p333;
	@%p334 bra 	$L__BB0_160;
	mul.wide.u32 	%rd146, %r83, 4;
	add.s64 	%rd147, %rd1, %rd146;
	ld.global.u32 	%r308, [%rd147];
	add.s32 	%r309, %r308, 1;
	st.global.u32 	[%rd147], %r309;
$L__BB0_160:
	not.pred 	%p335, %p16;
	@%p335 bra 	$L__BB0_163;
	add.s32 	%r84, %r74, 1;
	setp.lt.s32 	%p336, %r84, 0;
	setp.ge.s32 	%p337, %r84, %r101;
	or.pred  	%p338, %p336, %p337;
	@%p338 bra 	$L__BB0_163;
	mul.wide.u32 	%rd148, %r84, 4;
	add.s64 	%rd149, %rd1, %rd148;
	ld.global.u32 	%r310, [%rd149];
	add.s32 	%r311, %r310, 1;
	st.global.u32 	[%rd149], %r311;
$L__BB0_163:
	and.pred  	%p339, %p14, %p16;
	not.pred 	%p340, %p339;
	@%p340 bra 	$L__BB0_166;
	add.s32 	%r312, %r73, %r99;
	mad.lo.s32 	%r85, %r312, %r98, %r79;
	setp.lt.s32 	%p341, %r85, 0;
	setp.ge.s32 	%p342, %r85, %r101;
	or.pred  	%p343, %p341, %p342;
	@%p343 bra 	$L__BB0_166;
	mul.wide.u32 	%rd150, %r85, 4;
	add.s64 	%rd151, %rd1, %rd150;
	ld.global.u32 	%r313, [%rd151];
	add.s32 	%r314, %r313, 1;
	st.global.u32 	[%rd151], %r314;
$L__BB0_166:
	and.pred  	%p18, %p15, %p16;
	and.pred  	%p344, %p13, %p18;
	not.pred 	%p345, %p344;
	@%p345 bra 	$L__BB0_169;
	add.s32 	%r315, %r72, -1;
	mad.lo.s32 	%r316, %r315, %r99, %r63;
	mad.lo.s32 	%r86, %r316, %r98, %r79;
	setp.lt.s32 	%p346, %r86, 0;
	setp.ge.s32 	%p347, %r86, %r101;
	or.pred  	%p348, %p346, %p347;
	@%p348 bra 	$L__BB0_169;
	mul.wide.u32 	%rd152, %r86, 4;
	add.s64 	%rd153, %rd1, %rd152;
	ld.global.u32 	%r317, [%rd153];
	add.s32 	%r318, %r317, 1;
	st.global.u32 	[%rd153], %r318;
$L__BB0_169:
	not.pred 	%p349, %p18;
	@%p349 bra 	$L__BB0_172;
	mad.lo.s32 	%r319, %r98, %r73, %r98;
	add.s32 	%r87, %r79, %r319;
	setp.lt.s32 	%p350, %r87, 0;
	setp.ge.s32 	%p351, %r87, %r101;
	or.pred  	%p352, %p350, %p351;
	@%p352 bra 	$L__BB0_172;
	mul.wide.u32 	%rd154, %r87, 4;
	add.s64 	%rd155, %rd1, %rd154;
	ld.global.u32 	%r320, [%rd155];
	add.s32 	%r321, %r320, 1;
	st.global.u32 	[%rd155], %r321;
$L__BB0_172:
	and.pred  	%p353, %p14, %p18;
	not.pred 	%p354, %p353;
	@%p354 bra 	$L__BB0_175;
	mad.lo.s32 	%r322, %r99, %r72, %r99;
	add.s32 	%r323, %r63, %r322;
	mad.lo.s32 	%r88, %r323, %r98, %r79;
	setp.lt.s32 	%p355, %r88, 0;
	setp.ge.s32 	%p356, %r88, %r101;
	or.pred  	%p357, %p355, %p356;
	@%p357 bra 	$L__BB0_175;
	mul.wide.u32 	%rd156, %r88, 4;
	add.s64 	%rd157, %rd1, %rd156;
	ld.global.u32 	%r324, [%rd157];
	add.s32 	%r325, %r324, 1;
	st.global.u32 	[%rd157], %r325;
$L__BB0_175:
	add.s32 	%r331, %r331, 1;
	setp.ne.s32 	%p358, %r331, 0;
	add.s64 	%rd160, %rd160, 4;
	@%p358 bra 	$L__BB0_7;
$L__BB0_176:
	ld.param.u32 	%r327, [_Z9countaguaPiS_S_iiPfS0_S0_S_iiiiiiiiiiS_ii_param_4];
	add.s32 	%r330, %r330, 1;
	setp.ne.s32 	%p359, %r330, %r327;
	@%p359 bra 	$L__BB0_3;
$L__BB0_177:
	ret;

}


// ===== COMPILED SASS (sm_100) =====

	.target	sm_100

	.elftype	@"ET_EXEC"


//--------------------- .note.nv.tkinfo           --------------------------
	.section	.note.nv.tkinfo,"",@"SHT_NOTE"
	.sectionflags	@"SHF_NOTE_NV_TKINFO"
	.tkinfo
        /*0018*/ 	.word	0x00000002
        /*0030*/ 	.string	""
        /*0030*/ 	.string	"ptxas"
        /*0030*/ 	.string	"Cuda compilation tools, release 13.0, V13.0.88"
        /*0030*/ 	.string	"Build cuda_13.0.r13.0/compiler.36424714_0"
        /*0030*/ 	.string	"-arch sm_100 -m 64 "



//--------------------- .note.nv.cuinfo           --------------------------
	.section	.note.nv.cuinfo,"",@"SHT_NOTE"
	.sectionflags	@"SHF_NOTE_NV_CUINFO"
        /*0018*/ 	.short	0x0002
        /*001a*/ 	.short	0x0064
        /*001c*/ 	.short	0x0082
	.zero		2


//--------------------- .nv.info                  --------------------------
	.section	.nv.info,"",@"SHT_CUDA_INFO"
	.align	4


	//----- nvinfo : EIATTR_REGCOUNT
	.align		4
        /*0000*/ 	.byte	0x04, 0x2f
        /*0002*/ 	.short	(.L_1 - .L_0)
	.align		4
.L_0:
        /*0004*/ 	.word	index@(_Z9countaguaPiS_S_iiPfS0_S0_S_iiiiiiiiiiS_ii)
        /*0008*/ 	.word	0x00000030


	//----- nvinfo : EIATTR_FRAME_SIZE
	.align		4
.L_1:
        /*000c*/ 	.byte	0x04, 0x11
        /*000e*/ 	.short	(.L_3 - .L_2)
	.align		4
.L_2:
        /*0010*/ 	.word	index@($__internal_0_$__cuda_sm20_sqrt_rn_f32_slowpath)
        /*0014*/ 	.word	0x00000000


	//----- nvinfo : EIATTR_FRAME_SIZE
	.align		4
.L_3:
        /*0018*/ 	.byte	0x04, 0x11
        /*001a*/ 	.short	(.L_5 - .L_4)
	.align		4
.L_4:
        /*001c*/ 	.word	index@(_Z9countaguaPiS_S_iiPfS0_S0_S_iiiiiiiiiiS_ii)
        /*0020*/ 	.word	0x00000000


	//----- nvinfo : EIATTR_MIN_STACK_SIZE
	.align		4
.L_5:
        /*0024*/ 	.byte	0x04, 0x12
        /*0026*/ 	.short	(.L_7 - .L_6)
	.align		4
.L_6:
        /*0028*/ 	.word	index@(_Z9countaguaPiS_S_iiPfS0_S0_S_iiiiiiiiiiS_ii)
        /*002c*/ 	.word	0x00000000
.L_7:


//--------------------- .nv.compat                --------------------------
	.section	.nv.compat,"",@"SHT_CUDA_COMPAT_INFO"
	.align	4
        /*0000*/ 	.byte	0x02, 0x09, 0x00, 0x00, 0x02, 0x02, 0x01, 0x00, 0x02, 0x05, 0x05, 0x00, 0x03, 0x07, 0x01, 0x01
        /*0010*/ 	.byte	0x02, 0x03, 0x00, 0x00, 0x02, 0x06, 0x01, 0x00, 0x04, 0x0b, 0x08, 0x00, 0x01, 0x00, 0x00, 0x00
        /*0020*/ 	.byte	0x00, 0x00, 0x00, 0x00


//--------------------- .nv.info._Z9countaguaPiS_S_iiPfS0_S0_S_iiiiiiiiiiS_ii --------------------------
	.section	.nv.info._Z9countaguaPiS_S_iiPfS0_S0_S_iiiiiiiiiiS_ii,"",@"SHT_CUDA_INFO"
	.sectionflags	@""
	.align	4


	//----- nvinfo : EIATTR_CUDA_API_VERSION
	.align		4
        /*0000*/ 	.byte	0x04, 0x37
        /*0002*/ 	.short	(.L_9 - .L_8)
.L_8:
        /*0004*/ 	.word	0x00000082


	//----- nvinfo : EIATTR_KPARAM_INFO
	.align		4
.L_9:
        /*0008*/ 	.byte	0x04, 0x17
        /*000a*/ 	.short	(.L_11 - .L_10)
.L_10:
        /*000c*/ 	.word	0x00000000
        /*0010*/ 	.short	0x0015
        /*0012*/ 	.short	0x0074
        /*0014*/ 	.byte	0x00, 0xf0, 0x11, 0x00


	//----- nvinfo : EIATTR_KPARAM_INFO
	.align		4
.L_11:
        /*0018*/ 	.byte	0x04, 0x17
        /*001a*/ 	.short	(.L_13 - .L_12)
.L_12:
        /*001c*/ 	.word	0x00000000
        /*0020*/ 	.short	0x0014
        /*0022*/ 	.short	0x0070
        /*0024*/ 	.byte	0x00, 0xf0, 0x11, 0x00


	//----- nvinfo : EIATTR_KPARAM_INFO
	.align		4
.L_13:
        /*0028*/ 	.byte	0x04, 0x17
        /*002a*/ 	.short	(.L_15 - .L_14)
.L_14:
        /*002c*/ 	.word	0x00000000
        /*0030*/ 	.short	0x0013
        /*0032*/ 	.short	0x0068
        /*0034*/ 	.byte	0x00, 0xf5, 0x21, 0x00


	//----- nvinfo : EIATTR_KPARAM_INFO
	.align		4
.L_15:
        /*0038*/ 	.byte	0x04, 0x17
        /*003a*/ 	.short	(.L_17 - .L_16)
.L_16:
        /*003c*/ 	.word	0x00000000
        /*0040*/ 	.short	0x0012
        /*0042*/ 	.short	0x0064
        /*0044*/ 	.byte	0x00, 0xf0, 0x11, 0x00


	//----- nvinfo : EIATTR_KPARAM_INFO
	.align		4
.L_17:
        /*0048*/ 	.byte	0x04, 0x17
        /*004a*/ 	.short	(.L_19 - .L_18)
.L_18:
        /*004c*/ 	.word	0x00000000
        /*0050*/ 	.short	0x0011
        /*0052*/ 	.short	0x0060
        /*0054*/ 	.byte	0x00, 0xf0, 0x11, 0x00


	//----- nvinfo : EIATTR_KPARAM_INFO
	.align		4
.L_19:
        /*0058*/ 	.byte	0x04, 0x17
        /*005a*/ 	.short	(.L_21 - .L_20)
.L_20:
        /*005c*/ 	.word	0x00000000
        /*0060*/ 	.short	0x0010
        /*0062*/ 	.short	0x005c
        /*0064*/ 	.byte	0x00, 0xf0, 0x11, 0x00


	//----- nvinfo : EIATTR_KPARAM_INFO
	.align		4
.L_21:
        /*0068*/ 	.byte	0x04, 0x17
        /*006a*/ 	.short	(.L_23 - .L_22)
.L_22:
        /*006c*/ 	.word	0x00000000
        /*0070*/ 	.short	0x000f
        /*0072*/ 	.short	0x0058
        /*0074*/ 	.byte	0x00, 0xf0, 0x11, 0x00


	//----- nvinfo : EIATTR_KPARAM_INFO
	.align		4
.L_23:
        /*0078*/ 	.byte	0x04, 0x17
        /*007a*/ 	.short	(.L_25 - .L_24)
.L_24:
        /*007c*/ 	.word	0x00000000
        /*0080*/ 	.short	0x000e
        /*0082*/ 	.short	0x0054
        /*0084*/ 	.byte	0x00, 0xf0, 0x11, 0x00


	//----- nvinfo : EIATTR_KPARAM_INFO
	.align		4
.L_25:
        /*0088*/ 	.byte	0x04, 0x17
        /*008a*/ 	.short	(.L_27 - .L_26)
.L_26:
        /*008c*/ 	.word	0x00000000
        /*0090*/ 	.short	0x000d
        /*0092*/ 	.short	0x0050
        /*0094*/ 	.byte	0x00, 0xf0, 0x11, 0x00


	//----- nvinfo : EIATTR_KPARAM_INFO
	.align		4
.L_27:
        /*0098*/ 	.byte	0x04, 0x17
        /*009a*/ 	.short	(.L_29 - .L_28)
.L_28:
        /*009c*/ 	.word	0x00000000
        /*00a0*/ 	.short	0x000c
        /*00a2*/ 	.short	0x004c
        /*00a4*/ 	.byte	0x00, 0xf0, 0x11, 0x00


	//----- nvinfo : EIATTR_KPARAM_INFO
	.align		4
.L_29:
        /*00a8*/ 	.byte	0x04, 0x17
        /*00aa*/ 	.short	(.L_31 - .L_30)
.L_30:
        /*00ac*/ 	.word	0x00000000
        /*00b0*/ 	.short	0x000b
        /*00b2*/ 	.short	0x0048
        /*00b4*/ 	.byte	0x00, 0xf0, 0x11, 0x00


	//----- nvinfo : EIATTR_KPARAM_INFO
	.align		4
.L_31:
        /*00b8*/ 	.byte	0x04, 0x17
        /*00ba*/ 	.short	(.L_33 - .L_32)
.L_32:
        /*00bc*/ 	.word	0x00000000
        /*00c0*/ 	.short	0x000a
        /*00c2*/ 	.short	0x0044
        /*00c4*/ 	.byte	0x00, 0xf0, 0x11, 0x00


	//----- nvinfo : EIATTR_KPARAM_INFO
	.align		4
.L_33:
        /*00c8*/ 	.byte	0x04, 0x17
        /*00ca*/ 	.short	(.L_35 - .L_34)
.L_34:
        /*00cc*/ 	.word	0x00000000
        /*00d0*/ 	.short	0x0009
        /*00d2*/ 	.short	0x0040
        /*00d4*/ 	.byte	0x00, 0xf0, 0x11, 0x00


	//----- nvinfo : EIATTR_KPARAM_INFO
	.align		4
.L_35:
        /*00d8*/ 	.byte	0x04, 0x17
        /*00da*/ 	.short	(.L_37 - .L_36)
.L_36:
        /*00dc*/ 	.word	0x00000000
        /*00e0*/ 	.short	0x0008
        /*00e2*/ 	.short	0x0038
        /*00e4*/ 	.byte	0x00, 0xf5, 0x21, 0x00


	//----- nvinfo : EIATTR_KPARAM_INFO
	.align		4
.L_37:
        /*00e8*/ 	.byte	0x04, 0x17
        /*00ea*/ 	.short	(.L_39 - .L_38)
.L_38:
        /*00ec*/ 	.word	0x00000000
        /*00f0*/ 	.short	0x0007
        /*00f2*/ 	.short	0x0030
        /*00f4*/ 	.byte	0x00, 0xf5, 0x21, 0x00


	//----- nvinfo : EIATTR_KPARAM_INFO
	.align		4
.L_39:
        /*00f8*/ 	.byte	0x04, 0x17
        /*00fa*/ 	.short	(.L_41 - .L_40)
.L_40:
        /*00fc*/ 	.word	0x00000000
        /*0100*/ 	.short	0x0006
        /*0102*/ 	.short	0x0028
        /*0104*/ 	.byte	0x00, 0xf5, 0x21, 0x00


	//----- nvinfo : EIATTR_KPARAM_INFO
	.align		4
.L_41:
        /*0108*/ 	.byte	0x04, 0x17
        /*010a*/ 	.short	(.L_43 - .L_42)
.L_42:
        /*010c*/ 	.word	0x00000000
        /*0110*/ 	.short	0x0005
        /*0112*/ 	.short	0x0020
        /*0114*/ 	.byte	0x00, 0xf5, 0x21, 0x00


	//----- nvinfo : EIATTR_KPARAM_INFO
	.align		4
.L_43:
        /*0118*/ 	.byte	0x04, 0x17
        /*011a*/ 	.short	(.L_45 - .L_44)
.L_44:
        /*011c*/ 	.word	0x00000000
        /*0120*/ 	.short	0x0004
        /*0122*/ 	.short	0x001c
        /*0124*/ 	.byte	0x00, 0xf0, 0x11, 0x00


	//----- nvinfo : EIATTR_KPARAM_INFO
	.align		4
.L_45:
        /*0128*/ 	.byte	0x04, 0x17
        /*012a*/ 	.short	(.L_47 - .L_46)
.L_46:
        /*012c*/ 	.word	0x00000000
        /*0130*/ 	.short	0x0003
        /*0132*/ 	.short	0x0018
        /*0134*/ 	.byte	0x00, 0xf0, 0x11, 0x00


	//----- nvinfo : EIATTR_KPARAM_INFO
	.align		4
.L_47:
        /*0138*/ 	.byte	0x04, 0x17
        /*013a*/ 	.short	(.L_49 - .L_48)
.L_48:
        /*013c*/ 	.word	0x00000000
        /*0140*/ 	.short	0x0002
        /*0142*/ 	.short	0x0010
        /*0144*/ 	.byte	0x00, 0xf5, 0x21, 0x00


	//----- nvinfo : EIATTR_KPARAM_INFO
	.align		4
.L_49:
        /*0148*/ 	.byte	0x04, 0x17
        /*014a*/ 	.short	(.L_51 - .L_50)
.L_50:
        /*014c*/ 	.word	0x00000000
        /*0150*/ 	.short	0x0001
        /*0152*/ 	.short	0x0008
        /*0154*/ 	.byte	0x00, 0xf5, 0x21, 0x00


	//----- nvinfo : EIATTR_KPARAM_INFO
	.align		4
.L_51:
        /*0158*/ 	.byte	0x04, 0x17
        /*015a*/ 	.short	(.L_53 - .L_52)
.L_52:
        /*015c*/ 	.word	0x00000000
        /*0160*/ 	.short	0x0000
        /*0162*/ 	.short	0x0000
        /*0164*/ 	.byte	0x00, 0xf5, 0x21, 0x00


	//----- nvinfo : EIATTR_SPARSE_MMA_MASK
	.align		4
.L_53:
        /*0168*/ 	.byte	0x03, 0x50
        /*016a*/ 	.short	0x0000


	//----- nvinfo : EIATTR_MAXREG_COUNT
	.align		4
        /*016c*/ 	.byte	0x03, 0x1b
        /*016e*/ 	.short	0x00ff


	//----- nvinfo : EIATTR_MERCURY_ISA_VERSION
	.align		4
        /*0170*/ 	.byte	0x03, 0x5f
        /*0172*/ 	.short	0x0101


	//----- nvinfo : EIATTR_VRC_CTA_INIT_COUNT
	.align		4
        /*0174*/ 	.byte	0x02, 0x4a
	.zero		1
	.zero		1


	//----- nvinfo : EIATTR_EXIT_INSTR_OFFSETS
	.align		4
        /*0178*/ 	.byte	0x04, 0x1c
        /*017a*/ 	.short	(.L_55 - .L_54)


	//   ....[0]....
.L_54:
        /*017c*/ 	.word	0x00000070


	//   ....[1]....
        /*0180*/ 	.word	0x000000a0


	//   ....[2]....
        /*0184*/ 	.word	0x00003e90


	//----- nvinfo : EIATTR_CRS_STACK_SIZE
	.align		4
.L_55:
        /*0188*/ 	.byte	0x04, 0x1e
        /*018a*/ 	.short	(.L_57 - .L_56)
.L_56:
        /*018c*/ 	.word	0x00000000


	//----- nvinfo : EIATTR_CBANK_PARAM_SIZE
	.align		4
.L_57:
        /*0190*/ 	.byte	0x03, 0x19
        /*0192*/ 	.short	0x0078


	//----- nvinfo : EIATTR_PARAM_CBANK
	.align		4
        /*0194*/ 	.byte	0x04, 0x0a
        /*0196*/ 	.short	(.L_59 - .L_58)
	.align		4
.L_58:
        /*0198*/ 	.word	index@(.nv.constant0._Z9countaguaPiS_S_iiPfS0_S0_S_iiiiiiiiiiS_ii)
        /*019c*/ 	.short	0x0380
        /*019e*/ 	.short	0x0078


	//----- nvinfo : EIATTR_SW_WAR
	.align		4
.L_59:
        /*01a0*/ 	.byte	0x04, 0x36
        /*01a2*/ 	.short	(.L_61 - .L_60)
.L_60:
        /*01a4*/ 	.word	0x00000008
.L_61:


//--------------------- .nv.callgraph             --------------------------
	.section	.nv.callgraph,"",@"SHT_CUDA_CALLGRAPH"
	.align	4
	.sectionentsize	8
	.align		4
        /*0000*/ 	.word	0x00000000
	.align		4
        /*0004*/ 	.word	0xffffffff
	.align		4
        /*0008*/ 	.word	0x00000000
	.align		4
        /*000c*/ 	.word	0xfffffffe
	.align		4
        /*0010*/ 	.word	0x00000000
	.align		4
        /*0014*/ 	.word	0xfffffffd
	.align		4
        /*0018*/ 	.word	0x00000000
	.align		4
        /*001c*/ 	.word	0xfffffffc


//--------------------- .text._Z9countaguaPiS_S_iiPfS0_S0_S_iiiiiiiiiiS_ii --------------------------
	.section	.text._Z9countaguaPiS_S_iiPfS0_S0_S_iiiiiiiiiiS_ii,"ax",@progbits
	.align	128
        .global         _Z9countaguaPiS_S_iiPfS0_S0_S_iiiiiiiiiiS_ii
        .type           _Z9countaguaPiS_S_iiPfS0_S0_S_iiiiiiiiiiS_ii,@function
        .size           _Z9countaguaPiS_S_iiPfS0_S0_S_iiiiiiiiiiS_ii,(.L_x_95 - _Z9countaguaPiS_S_iiPfS0_S0_S_iiiiiiiiiiS_ii)
        .other          _Z9countaguaPiS_S_iiPfS0_S0_S_iiiiiiiiiiS_ii,@"STO_CUDA_ENTRY STV_DEFAULT"
_Z9countaguaPiS_S_iiPfS0_S0_S_iiiiiiiiiiS_ii:
.text._Z9countaguaPiS_S_iiPfS0_S0_S_iiiiiiiiiiS_ii:
[----:B------:R-:W-:Y:S01]  /*0000*/  LDC R1, c[0x0][0x37c] ;  /* 0x0000df00ff017b82 */ /* 0x000fe20000000800 */
[----:B------:R-:W0:Y:S01]  /*0010*/  S2R R3, SR_TID.X ;  /* 0x0000000000037919 */ /* 0x000e220000002100 */
[----:B------:R-:W0:Y:S01]  /*0020*/  LDCU UR4, c[0x0][0x360] ;  /* 0x00006c00ff0477ac */ /* 0x000e220008000800 */
[----:B------:R-:W0:Y:S01]  /*0030*/  S2R R2, SR_CTAID.X ;  /* 0x0000000000027919 */ /* 0x000e220000002500 */
[----:B------:R-:W1:Y:S01]  /*0040*/  LDCU UR5, c[0x0][0x398] ;  /* 0x00007300ff0577ac */ /* 0x000e620008000800 */
[----:B0-----:R-:W-:-:S05]  /*0050*/  IMAD R3, R2, UR4, R3 ;  /* 0x0000000402037c24 */ /* 0x001fca000f8e0203 */
[----:B-1----:R-:W-:-:S13]  /*0060*/  ISETP.GE.AND P0, PT, R3, UR5, PT ;  /* 0x0000000503007c0c */ /* 0x002fda000bf06270 */
[----:B------:R-:W-:Y:S05]  /*0070*/  @P0 EXIT ;  /* 0x000000000000094d */ /* 0x000fea0003800000 */
[----:B------:R-:W0:Y:S02]  /*0080*/  LDC R0, c[0x0][0x39c] ;  /* 0x0000e700ff007b82 */ /* 0x000e240000000800 */
[----:B0-----:R-:W-:-:S13]  /*0090*/  ISETP.GE.AND P0, PT, R0, 0x1, PT ;  /* 0x000000010000780c */ /* 0x001fda0003f06270 */
[----:B------:R-:W-:Y:S05]  /*00a0*/  @!P0 EXIT ;  /* 0x000000000000894d */ /* 0x000fea0003800000 */
[----:B------:R-:W0:Y:S01]  /*00b0*/  LDC.64 R4, c[0x0][0x380] ;  /* 0x0000e000ff047b82 */ /* 0x000e220000000a00 */
[----:B------:R-:W1:Y:S01]  /*00c0*/  LDCU.64 UR10, c[0x0][0x358] ;  /* 0x00006b00ff0a77ac */ /* 0x000e620008000a00 */
[----:B------:R-:W2:Y:S06]  /*00d0*/  LDCU.64 UR6, c[0x0][0x3c8] ;  /* 0x00007900ff0677ac */ /* 0x000eac0008000a00 */
[----:B------:R-:W2:Y:S01]  /*00e0*/  LDC R7, c[0x0][0x3e4] ;  /* 0x0000f900ff077b82 */ /* 0x000ea20000000800 */
[----:B------:R-:W3:Y:S01]  /*00f0*/  LDCU.64 UR8, c[0x0][0x3d0] ;  /* 0x00007a00ff0877ac */ /* 0x000ee20008000a00 */
[----:B------:R-:W4:Y:S06]  /*0100*/  LDCU UR5, c[0x0][0x3d8] ;  /* 0x00007b00ff0577ac */ /* 0x000f2c0008000800 */
[----:B------:R-:W5:Y:S01]  /*0110*/  LDC.64 R14, c[0x0][0x390] ;  /* 0x0000e400ff0e7b82 */ /* 0x000f620000000a00 */
[----:B------:R-:W3:Y:S01]  /*0120*/  LDCU UR4, c[0x0][0x3c4] ;  /* 0x00007880ff0477ac */ /* 0x000ee20008000800 */
[----:B0-----:R-:W-:-:S06]  /*0130*/  IMAD.WIDE R4, R3, 0x4, R4 ;  /* 0x0000000403047825 */ /* 0x001fcc00078e0204 */
[----:B------:R-:W0:Y:S01]  /*0140*/  LDC.64 R16, c[0x0][0x3a0] ;  /* 0x0000e800ff107b82 */ /* 0x000e220000000a00 */
[----:B-1----:R1:W0:Y:S01]  /*0150*/  LDG.E R0, desc[UR10][R4.64] ;  /* 0x0000000a04007981 */ /* 0x002222000c1e1900 */
[----:B--2---:R-:W-:-:S06]  /*0160*/  IMAD R2, R2, R7, -UR7 ;  /* 0x8000000702027e24 */ /* 0x004fcc000f8e0207 */
[----:B------:R-:W2:Y:S01]  /*0170*/  LDC.64 R18, c[0x0][0x3a8] ;  /* 0x0000ea00ff127b82 */ /* 0x000ea20000000a00 */
[----:B----4-:R-:W-:Y:S02]  /*0180*/  I2FP.F32.S32 R7, UR5 ;  /* 0x0000000500077c45 */ /* 0x010fe40008201400 */
[----:B---3--:R-:W-:Y:S01]  /*0190*/  I2FP.F32.S32 R6, UR4 ;  /* 0x0000000400067c45 */ /* 0x008fe20008201400 */
[----:B------:R-:W-:Y:S01]  /*01a0*/  UMOV UR4, URZ ;  /* 0x000000ff00047c82 */ /* 0x000fe20008000000 */
[----:B-1----:R-:W-:Y:S01]  /*01b0*/  I2FP.F32.S32 R4, UR8 ;  /* 0x0000000800047c45 */ /* 0x002fe20008201400 */
[----:B-----5:R-:W-:Y:S02]  /*01c0*/  IMAD.WIDE R14, R3, 0x4, R14 ;  /* 0x00000004030e7825 */ /* 0x020fe400078e020e */
[----:B------:R-:W1:Y:S01]  /*01d0*/  LDC.64 R20, c[0x0][0x3b0] ;  /* 0x0000ec00ff147b82 */ /* 0x000e620000000a00 */
[----:B------:R-:W-:Y:S02]  /*01e0*/  I2FP.F32.S32 R3, UR6 ;  /* 0x0000000600037c45 */ /* 0x000fe40008201400 */
[----:B------:R-:W-:Y:S01]  /*01f0*/  I2FP.F32.S32 R5, UR9 ;  /* 0x0000000900057c45 */ /* 0x000fe20008201400 */
[----:B0-----:R-:W-:-:S04]  /*0200*/  IMAD.WIDE R16, R0, 0x4, R16 ;  /* 0x0000000400107825 */ /* 0x001fc800078e0210 */
[----:B--2---:R-:W-:-:S04]  /*0210*/  IMAD.WIDE R18, R0, 0x4, R18 ;  /* 0x0000000400127825 */ /* 0x004fc800078e0212 */
[----:B-1----:R-:W-:-:S07]  /*0220*/  IMAD.WIDE R20, R0, 0x4, R20 ;  /* 0x0000000400147825 */ /* 0x002fce00078e0214 */
.L_x_92:
[----:B0-----:R-:W0:Y:S01]  /*0230*/  LDCU.64 UR6, c[0x0][0x388] ;  /* 0x00007100ff0677ac */ /* 0x001e220008000a00 */
[----:B-1----:R-:W1:Y:S01]  /*0240*/  LDCU UR5, c[0x0][0x39c] ;  /* 0x00007380ff0577ac */ /* 0x002e620008000800 */
[----:B--2---:R-:W2:Y:S01]  /*0250*/  LDCU UR14, c[0x0][0x3e0] ;  /* 0x00007c00ff0e77ac */ /* 0x004ea20008000800 */
[----:B---3--:R-:W3:Y:S01]  /*0260*/  LDCU UR15, c[0x0][0x3dc] ;  /* 0x00007b80ff0f77ac */ /* 0x008ee20008000800 */
[----:B----4-:R-:W4:Y:S01]  /*0270*/  LDCU UR16, c[0x0][0x3f0] ;  /* 0x00007e00ff1077ac */ /* 0x010f220008000800 */
[----:B0-----:R-:W-:Y:S01]  /*0280*/  UIMAD.WIDE.U32 UR6, UR4, 0x4, UR6 ;  /* 0x00000004040678a5 */ /* 0x001fe2000f8e0006 */
[----:B------:R-:W0:Y:S05]  /*0290*/  LDCU UR18, c[0x0][0x3d8] ;  /* 0x00007b00ff1277ac */ /* 0x000e2a0008000800 */
[----:B------:R-:W-:Y:S01]  /*02a0*/  IMAD.U32 R8, RZ, RZ, UR6 ;  /* 0x00000006ff087e24 */ /* 0x000fe2000f8e00ff */
[----:B------:R-:W0:Y:S01]  /*02b0*/  LDCU UR17, c[0x0][0x3cc] ;  /* 0x00007980ff1177ac */ /* 0x000e220008000800 */
[----:B------:R-:W-:-:S05]  /*02c0*/  IMAD.U32 R9, RZ, RZ, UR7 ;  /* 0x00000007ff097e24 */ /* 0x000fca000f8e00ff */
[----:B------:R-:W5:Y:S01]  /*02d0*/  LDG.E R25, desc[UR10][R8.64] ;  /* 0x0000000a08197981 */ /* 0x000f62000c1e1900 */
[----:B------:R-:W-:Y:S01]  /*02e0*/  UIADD3 UR4, UPT, UPT, UR4, 0x1, URZ ;  /* 0x0000000104047890 */ /* 0x000fe2000fffe0ff */
[----:B------:R-:W-:Y:S03]  /*02f0*/  BSSY.RECONVERGENT B0, `(.L_x_0) ;  /* 0x00003b7000007945 */ /* 0x000fe60003800200 */
[----:B-1----:R-:W-:-:S04]  /*0300*/  UISETP.NE.AND UP0, UPT, UR4, UR5, UPT ;  /* 0x000000050400728c */ /* 0x002fc8000bf05270 */
[----:B------:R-:W-:Y:S01]  /*0310*/  UP2UR UR8, UPR, URZ, 0x1 ;  /* 0x00000001ff087883 */ /* 0x000fe20008000000 */
[----:B-----5:R-:W-:-:S13]  /*0320*/  ISETP.NE.AND P0, PT, R0, R25, PT ;  /* 0x000000190000720c */ /* 0x020fda0003f05270 */
[----:B0-234-:R-:W-:Y:S05]  /*0330*/  @!P0 BRA `(.L_x_1) ;  /* 0x0000003800c88947 */ /* 0x01dfea0003800000 */
[----:B------:R-:W0:Y:S02]  /*0340*/  LDC.64 R8, c[0x0][0x3b8] ;  /* 0x0000ee00ff087b82 */ /* 0x000e240000000a00 */
[----:B0-----:R-:W-:-:S06]  /*0350*/  IMAD.WIDE R8, R25, 0x4, R8 ;  /* 0x0000000419087825 */ /* 0x001fcc00078e0208 */
[----:B------:R-:W2:Y:S02]  /*0360*/  LDG.E R8, desc[UR10][R8.64+-0x4] ;  /* 0xfffffc0a08087981 */ /* 0x000ea4000c1e1900 */
[----:B--2---:R-:W-:-:S13]  /*0370*/  ISETP.NE.AND P0, PT, R8, 0x1, PT ;  /* 0x000000010800780c */ /* 0x004fda0003f05270 */
[----:B------:R-:W-:Y:S05]  /*0380*/  @P0 BRA `(.L_x_1) ;  /* 0x0000003800b40947 */ /* 0x000fea0003800000 */
[----:B------:R-:W0:Y:S01]  /*0390*/  LDC.64 R10, c[0x0][0x3a8] ;  /* 0x0000ea00ff0a7b82 */ /* 0x000e220000000a00 */
[----:B------:R-:W2:Y:S04]  /*03a0*/  LDG.E R23, desc[UR10][R18.64+-0x4] ;  /* 0xfffffc0a12177981 */ /* 0x000ea8000c1e1900 */
[----:B------:R-:W3:Y:S03]  /*03b0*/  LDG.E R22, desc[UR10][R16.64+-0x4] ;  /* 0xfffffc0a10167981 */ /* 0x000ee6000c1e1900 */
[----:B------:R-:W1:Y:S01]  /*03c0*/  LDC.64 R8, c[0x0][0x3a0] ;  /* 0x0000e800ff087b82 */ /* 0x000e620000000a00 */
[----:B------:R-:W4:Y:S07]  /*03d0*/  LDG.E R24, desc[UR10][R20.64+-0x4] ;  /* 0xfffffc0a14187981 */ /* 0x000f2e000c1e1900 */
[----:B------:R-:W5:Y:S01]  /*03e0*/  LDC.64 R12, c[0x0][0x3b0] ;  /* 0x0000ec00ff0c7b82 */ /* 0x000f620000000a00 */
[----:B0-----:R-:W-:-:S06]  /*03f0*/  IMAD.WIDE R10, R25, 0x4, R10 ;  /* 0x00000004190a7825 */ /* 0x001fcc00078e020a */
[----:B------:R-:W2:Y:S01]  /*0400*/  LDG.E R10, desc[UR10][R10.64+-0x4] ;  /* 0xfffffc0a0a0a7981 */ /* 0x000ea2000c1e1900 */
[----:B-1----:R-:W-:-:S06]  /*0410*/  IMAD.WIDE R8, R25, 0x4, R8 ;  /* 0x0000000419087825 */ /* 0x002fcc00078e0208 */
[----:B------:R-:W3:Y:S01]  /*0420*/  LDG.E R9, desc[UR10][R8.64+-0x4] ;  /* 0xfffffc0a08097981 */ /* 0x000ee2000c1e1900 */
[----:B-----5:R-:W-:Y:S02]  /*0430*/  IMAD.WIDE R12, R25, 0x4, R12 ;  /* 0x00000004190c7825 */ /* 0x020fe400078e020c */
[----:B------:R-:W0:Y:S04]  /*0440*/  LDC R25, c[0x0][0x3f4] ;  /* 0x0000fd00ff197b82 */ /* 0x000e280000000800 */
[----:B------:R-:W4:Y:S01]  /*0450*/  LDG.E R13, desc[UR10][R12.64+-0x4] ;  /* 0xfffffc0a0c0d7981 */ /* 0x000f22000c1e1900 */
[----:B------:R-:W-:Y:S01]  /*0460*/  BSSY.RECONVERGENT B1, `(.L_x_2) ;  /* 0x0000015000017945 */ /* 0x000fe20003800200 */
[----:B0-----:R-:W-:Y:S01]  /*0470*/  ISETP.GE.AND P0, PT, R25, 0x1, PT ;  /* 0x000000011900780c */ /* 0x001fe20003f06270 */
[----:B--2---:R-:W-:-:S04]  /*0480*/  FADD R23, R23, -R10 ;  /* 0x8000000a17177221 */ /* 0x004fc80000000000 */
[----:B------:R-:W-:Y:S01]  /*0490*/  FMUL R23, R23, R23 ;  /* 0x0000001717177220 */ /* 0x000fe20000400000 */
[----:B---3--:R-:W-:-:S04]  /*04a0*/  FADD R22, R22, -R9 ;  /* 0x8000000916167221 */ /* 0x008fc80000000000 */
[----:B------:R-:W-:Y:S01]  /*04b0*/  FFMA R23, R22, R22, R23 ;  /* 0x0000001616177223 */ /* 0x000fe20000000017 */
[----:B----4-:R-:W-:-:S04]  /*04c0*/  FADD R24, R24, -R13 ;  /* 0x8000000d18187221 */ /* 0x010fc80000000000 */
[----:B------:R-:W-:-:S05]  /*04d0*/  FFMA R23, R24, R24, R23 ;  /* 0x0000001818177223 */ /* 0x000fca0000000017 */
[----:B------:R-:W-:Y:S01]  /*04e0*/  IADD3 R8, PT, PT, R23, -0xd000000, RZ ;  /* 0xf300000017087810 */ /* 0x000fe20007ffe0ff */
[----:B------:R0:W1:Y:S03]  /*04f0*/  MUFU.RSQ R10, R23 ;  /* 0x00000017000a7308 */ /* 0x0000660000001400 */
[----:B------:R-:W-:-:S13]  /*0500*/  ISETP.GT.U32.AND P1, PT, R8, 0x727fffff, PT ;  /* 0x727fffff0800780c */ /* 0x000fda0003f24070 */
[----:B0-----:R-:W-:Y:S05]  /*0510*/  @!P1 BRA `(.L_x_3) ;  /* 0x0000000000149947 */ /* 0x001fea0003800000 */
[----:B-1----:R-:W-:Y:S01]  /*0520*/  IMAD.MOV.U32 R10, RZ, RZ, R23 ;  /* 0x000000ffff0a7224 */ /* 0x002fe200078e0017 */
[----:B------:R-:W-:-:S07]  /*0530*/  MOV R31, 0x550 ;  /* 0x00000550001f7802 */ /* 0x000fce0000000f00 */
[----:B------:R-:W-:Y:S05]  /*0540*/  CALL.REL.NOINC `($__internal_0_$__cuda_sm20_sqrt_rn_f32_slowpath) ;  /* 0x0000003800547944 */ /* 0x000fea0003c00000 */
[----:B------:R-:W-:Y:S01]  /*0550*/  MOV R8, R10 ;  /* 0x0000000a00087202 */ /* 0x000fe20000000f00 */
[----:B------:R-:W-:Y:S06]  /*0560*/  BRA `(.L_x_4) ;  /* 0x0000000000107947 */ /* 0x000fec0003800000 */
.L_x_3:
[----:B-1----:R-:W-:Y:S01]  /*0570*/  FMUL.FTZ R8, R23, R10 ;  /* 0x0000000a17087220 */ /* 0x002fe20000410000 */
[----:B------:R-:W-:-:S03]  /*0580*/  FMUL.FTZ R10, R10, 0.5 ;  /* 0x3f0000000a0a7820 */ /* 0x000fc60000410000 */
[----:B------:R-:W-:-:S04]  /*0590*/  FFMA R9, -R8, R8, R23 ;  /* 0x0000000808097223 */ /* 0x000fc80000000117 */
[----:B------:R-:W-:-:S07]  /*05a0*/  FFMA R8, R9, R10, R8 ;  /* 0x0000000a09087223 */ /* 0x000fce0000000008 */
.L_x_4:
[----:B------:R-:W-:Y:S05]  /*05b0*/  BSYNC.RECONVERGENT B1 ;  /* 0x0000000000017941 */ /* 0x000fea0003800200 */
.L_x_2:
[----:B------:R-:W-:-:S13]  /*05c0*/  FSETP.GEU.OR P0, PT, R8, 3.5, !P0 ;  /* 0x406000000800780b */ /* 0x000fda000470e400 */
[----:B------:R-:W-:Y:S05]  /*05d0*/  @P0 BRA `(.L_x_1) ;  /* 0x0000003800200947 */ /* 0x000fea0003800000 */
[----:B------:R-:W0:Y:S01]  /*05e0*/  LDCU UR5, c[0x0][0x3f4] ;  /* 0x00007e80ff0577ac */ /* 0x000e220008000800 */
[----:B------:R-:W-:-:S04]  /*05f0*/  UIADD3 UR9, UP0, UPT, UR6, 0x4, URZ ;  /* 0x0000000406097890 */ /* 0x000fc8000ff1e0ff */
[----:B------:R-:W-:Y:S02]  /*0600*/  UIADD3.X UR12, UPT, UPT, URZ, UR7, URZ, UP0, !UPT ;  /* 0x00000007ff0c7290 */ /* 0x000fe400087fe4ff */
[----:B------:R-:W-:-:S04]  /*0610*/  IMAD.U32 R8, RZ, RZ, UR9 ;  /* 0x00000009ff087e24 */ /* 0x000fc8000f8e00ff */
[----:B------:R-:W-:Y:S01]  /*0620*/  IMAD.U32 R11, RZ, RZ, UR12 ;  /* 0x0000000cff0b7e24 */ /* 0x000fe2000f8e00ff */
[----:B0-----:R-:W-:-:S06]  /*0630*/  UIADD3 UR5, UPT, UPT, -UR5, URZ, URZ ;  /* 0x000000ff05057290 */ /* 0x001fcc000fffe1ff */
[----:B------:R-:W-:-:S07]  /*0640*/  MOV R9, UR5 ;  /* 0x0000000500097c02 */ /* 0x000fce0008000f00 */
.L_x_91:
[----:B------:R-:W-:Y:S01]  /*0650*/  MOV R10, R8 ;  /* 0x00000008000a7202 */ /* 0x000fe20000000f00 */
[----:B0-----:R-:W0:Y:S04]  /*0660*/  LDC.64 R22, c[0x0][0x3a8] ;  /* 0x0000ea00ff167b82 */ /* 0x001e280000000a00 */
[----:B--2---:R-:W2:Y:S04]  /*0670*/  LDG.E R27, desc[UR10][R10.64] ;  /* 0x0000000a0a1b7981 */ /* 0x004ea8000c1e1900 */
[----:B-1----:R-:W1:Y:S08]  /*0680*/  LDC.64 R24, c[0x0][0x3a0] ;  /* 0x0000e800ff187b82 */ /* 0x002e700000000a00 */
[----:B---3--:R-:W3:Y:S01]  /*0690*/  LDC.64 R20, c[0x0][0x3b0] ;  /* 0x0000ec00ff147b82 */ /* 0x008ee20000000a00 */
[----:B0-----:R-:W-:-:S05]  /*06a0*/  IMAD.WIDE R18, R0, 0x4, R22 ;  /* 0x0000000400127825 */ /* 0x001fca00078e0216 */
[----:B----4-:R-:W4:Y:S01]  /*06b0*/  LDG.E R34, desc[UR10][R18.64+-0x4] ;  /* 0xfffffc0a12227981 */ /* 0x010f22000c1e1900 */
[----:B-1----:R-:W-:-:S05]  /*06c0*/  IMAD.WIDE R16, R0, 0x4, R24 ;  /* 0x0000000400107825 */ /* 0x002fca00078e0218 */
[----:B------:R-:W5:Y:S01]  /*06d0*/  LDG.E R39, desc[UR10][R16.64+-0x4] ;  /* 0xfffffc0a10277981 */ /* 0x000f62000c1e1900 */
[----:B--2---:R-:W-:-:S04]  /*06e0*/  IMAD.WIDE R22, R27, 0x4, R22 ;  /* 0x000000041b167825 */ /* 0x004fc800078e0216 */
[C---:B------:R-:W-:Y:S01]  /*06f0*/  IMAD.WIDE R24, R27.reuse, 0x4, R24 ;  /* 0x000000041b187825 */ /* 0x040fe200078e0218 */
[----:B------:R-:W4:Y:S03]  /*0700*/  LDG.E R13, desc[UR10][R22.64+-0x4] ;  /* 0xfffffc0a160d7981 */ /* 0x000f26000c1e1900 */
[--C-:B---3--:R-:W-:Y:S01]  /*0710*/  IMAD.WIDE R26, R27, 0x4, R20.reuse ;  /* 0x000000041b1a7825 */ /* 0x108fe200078e0214 */
[----:B------:R-:W5:Y:S03]  /*0720*/  LDG.E R10, desc[UR10][R24.64+-0x4] ;  /* 0xfffffc0a180a7981 */ /* 0x000f66000c1e1900 */
[----:B------:R-:W-:Y:S01]  /*0730*/  IMAD.WIDE R20, R0, 0x4, R20 ;  /* 0x0000000400147825 */ /* 0x000fe200078e0214 */
[----:B------:R-:W2:Y:S04]  /*0740*/  LDG.E R29, desc[UR10][R26.64+-0x4] ;  /* 0xfffffc0a1a1d7981 */ /* 0x000ea8000c1e1900 */
[----:B------:R-:W2:Y:S01]  /*0750*/  LDG.E R32, desc[UR10][R20.64+-0x4] ;  /* 0xfffffc0a14207981 */ /* 0x000ea2000c1e1900 */
[----:B------:R-:W-:Y:S01]  /*0760*/  VIADD R9, R9, 0x1 ;  /* 0x0000000109097836 */ /* 0x000fe20000000000 */
[----:B------:R-:W-:Y:S04]  /*0770*/  BSSY.RECONVERGENT B1, `(.L_x_5) ;  /* 0x0000015000017945 */ /* 0x000fe80003800200 */
[----:B------:R-:W-:Y:S01]  /*0780*/  ISETP.NE.AND P5, PT, R9, RZ, PT ;  /* 0x000000ff0900720c */ /* 0x000fe20003fa5270 */
[----:B----4-:R-:W-:Y:S01]  /*0790*/  FADD R13, R34, -R13 ;  /* 0x8000000d220d7221 */ /* 0x010fe20000000000 */
[----:B-----5:R-:W-:-:S03]  /*07a0*/  FADD R10, R39, -R10 ;  /* 0x8000000a270a7221 */ /* 0x020fc60000000000 */
[----:B------:R-:W-:-:S04]  /*07b0*/  FMUL R13, R13, R13 ;  /* 0x0000000d0d0d7220 */ /* 0x000fc80000400000 */
[----:B------:R-:W-:Y:S01]  /*07c0*/  FFMA R13, R10, R10, R13 ;  /* 0x0000000a0a0d7223 */ /* 0x000fe2000000000d */
[----:B--2---:R-:W-:-:S04]  /*07d0*/  FADD R12, R32, -R29 ;  /* 0x8000001d200c7221 */ /* 0x004fc80000000000 */
[----:B------:R-:W-:-:S05]  /*07e0*/  FFMA R13, R12, R12, R13 ;  /* 0x0000000c0c0d7223 */ /* 0x000fca000000000d */
[----:B------:R-:W-:Y:S01]  /*07f0*/  IADD3 R10, PT, PT, R13, -0xd000000, RZ ;  /* 0xf30000000d0a7810 */ /* 0x000fe20007ffe0ff */
[----:B------:R0:W1:Y:S03]  /*0800*/  MUFU.RSQ R28, R13 ;  /* 0x0000000d001c7308 */ /* 0x0000660000001400 */
[----:B------:R-:W-:-:S13]  /*0810*/  ISETP.GT.U32.AND P0, PT, R10, 0x727fffff, PT ;  /* 0x727fffff0a00780c */ /* 0x000fda0003f04070 */
[----:B0-----:R-:W-:Y:S05]  /*0820*/  @!P0 BRA `(.L_x_6) ;  /* 0x0000000000148947 */ /* 0x001fea0003800000 */
[----:B------:R-:W-:Y:S01]  /*0830*/  IMAD.MOV.U32 R10, RZ, RZ, R13 ;  /* 0x000000ffff0a7224 */ /* 0x000fe200078e000d */
[----:B------:R-:W-:-:S07]  /*0840*/  MOV R31, 0x860 ;  /* 0x00000860001f7802 */ /* 0x000fce0000000f00 */
[----:B-1----:R-:W-:Y:S05]  /*0850*/  CALL.REL.NOINC `($__internal_0_$__cuda_sm20_sqrt_rn_f32_slowpath) ;  /* 0x0000003400907944 */ /* 0x002fea0003c00000 */
[----:B------:R-:W-:Y:S01]  /*0860*/  MOV R12, R10 ;  /* 0x0000000a000c7202 */ /* 0x000fe20000000f00 */
[----:B------:R-:W-:Y:S06]  /*0870*/  BRA `(.L_x_7) ;  /* 0x0000000000107947 */ /* 0x000fec0003800000 */
.L_x_6:
[----:B-1----:R-:W-:Y:S01]  /*0880*/  FMUL.FTZ R12, R13, R28 ;  /* 0x0000001c0d0c7220 */ /* 0x002fe20000410000 */
[----:B------:R-:W-:-:S03]  /*0890*/  FMUL.FTZ R10, R28, 0.5 ;  /* 0x3f0000001c0a7820 */ /* 0x000fc60000410000 */
[----:B------:R-:W-:-:S04]  /*08a0*/  FFMA R13, -R12, R12, R13 ;  /* 0x0000000c0c0d7223 */ /* 0x000fc8000000010d */
[----:B------:R-:W-:-:S07]  /*08b0*/  FFMA R12, R13, R10, R12 ;  /* 0x0000000a0d0c7223 */ /* 0x000fce000000000c */
.L_x_7:
[----:B------:R-:W-:Y:S05]  /*08c0*/  BSYNC.RECONVERGENT B1 ;  /* 0x0000000000017941 */ /* 0x000fea0003800200 */
.L_x_5:
[----:B------:R-:W0:Y:S01]  /*08d0*/  F2F.F64.F32 R12, R12 ;  /* 0x0000000c000c7310 */ /* 0x000e220000201800 */
[----:B------:R-:W-:Y:S01]  /*08e0*/  UMOV UR12, 0x9999999a ;  /* 0x9999999a000c7882 */ /* 0x000fe20000000000 */
[----:B------:R-:W-:Y:S01]  /*08f0*/  UMOV UR13, 0x40039999 ;  /* 0x40039999000d7882 */ /* 0x000fe20000000000 */
[----:B------:R-:W-:Y:S01]  /*0900*/  BSSY.RECONVERGENT B2, `(.L_x_8) ;  /* 0x0000352000027945 */ /* 0x000fe20003800200 */
[----:B0-----:R-:W-:-:S14]  /*0910*/  DSETP.GEU.AND P0, PT, R12, UR12, PT ;  /* 0x0000000c0c007e2a */ /* 0x001fdc000bf0e000 */
[----:B------:R-:W-:Y:S05]  /*0920*/  @P0 BRA `(.L_x_9) ;  /* 0x00000034003c0947 */ /* 0x000fea0003800000 */
[----:B------:R-:W0:Y:S01]  /*0930*/  LDC R36, c[0x0][0x3cc] ;  /* 0x0000f300ff247b82 */ /* 0x000e220000000800 */
[----:B------:R-:W-:-:S04]  /*0940*/  FSETP.GE.AND P0, PT, R34, R3, PT ;  /* 0x000000032200720b */ /* 0x000fc80003f06000 */
[----:B------:R-:W-:-:S03]  /*0950*/  FSETP.LTU.OR P0, PT, R39, R6, !P0 ;  /* 0x000000062700720b */ /* 0x000fc60004709400 */
[----:B------:R-:W1:Y:S01]  /*0960*/  LDC.64 R28, c[0x0][0x3a8] ;  /* 0x0000ea00ff1c7b82 */ /* 0x000e620000000a00 */
[----:B0-----:R-:W-:-:S04]  /*0970*/  I2FP.F32.S32 R13, R36 ;  /* 0x00000024000d7245 */ /* 0x001fc80000201400 */
[----:B------:R-:W-:-:S03]  /*0980*/  FSETP.LTU.OR P0, PT, R32, R13, P0 ;  /* 0x0000000d2000720b */ /* 0x000fc60000709400 */
[----:B------:R-:W0:Y:S01]  /*0990*/  LDC.64 R12, c[0x0][0x3a0] ;  /* 0x0000e800ff0c7b82 */ /* 0x000e220000000a00 */
[----:B------:R-:W-:-:S04]  /*09a0*/  FSETP.GTU.OR P0, PT, R39, R4, P0 ;  /* 0x000000042700720b */ /* 0x000fc8000070c400 */
[----:B------:R-:W-:-:S04]  /*09b0*/  FSETP.GTU.OR P0, PT, R34, R5, P0 ;  /* 0x000000052200720b */ /* 0x000fc8000070c400 */
[----:B------:R-:W-:-:S13]  /*09c0*/  FSETP.GTU.OR P0, PT, R32, R7, P0 ;  /* 0x000000072000720b */ /* 0x000fda000070c400 */
[----:B------:R-:W2:Y:S01]  /*09d0*/  @!P0 LDG.E R10, desc[UR10][R14.64] ;  /* 0x0000000a0e0a8981 */ /* 0x000ea2000c1e1900 */
[----:B------:R-:W3:Y:S01]  /*09e0*/  @!P0 LDC.64 R30, c[0x0][0x3b0] ;  /* 0x0000ec00ff1e8b82 */ /* 0x000ee20000000a00 */
[----:B-1----:R-:W-:-:S04]  /*09f0*/  @!P0 IMAD.WIDE R18, R0, 0x4, R28 ;  /* 0x0000000400128825 */ /* 0x002fc800078e021c */
[----:B0-----:R-:W-:-:S03]  /*0a00*/  @!P0 IMAD.WIDE R16, R0, 0x4, R12 ;  /* 0x0000000400108825 */ /* 0x001fc600078e020c */
[----:B------:R-:W0:Y:S08]  /*0a10*/  LDC R12, c[0x0][0x3c4] ;  /* 0x0000f100ff0c7b82 */ /* 0x000e300000000800 */
[----:B------:R-:W1:Y:S01]  /*0a20*/  LDC.64 R28, c[0x0][0x3d0] ;  /* 0x0000f400ff1c7b82 */ /* 0x000e620000000a00 */
[----:B---3--:R-:W-:-:S07]  /*0a30*/  @!P0 IMAD.WIDE R20, R0, 0x4, R30 ;  /* 0x0000000400148825 */ /* 0x008fce00078e021e */
[----:B------:R-:W3:Y:S01]  /*0a40*/  LDC R30, c[0x0][0x3d8] ;  /* 0x0000f600ff1e7b82 */ /* 0x000ee20000000800 */
[----:B--2---:R-:W-:-:S07]  /*0a50*/  @!P0 VIADD R33, R10, 0x1 ;  /* 0x000000010a218836 */ /* 0x004fce0000000000 */
[----:B------:R-:W2:Y:S01]  /*0a60*/  LDC R10, c[0x0][0x3c8] ;  /* 0x0000f200ff0a7b82 */ /* 0x000ea20000000800 */
[----:B------:R4:W-:Y:S04]  /*0a70*/  @!P0 STG.E desc[UR10][R14.64], R33 ;  /* 0x000000210e008986 */ /* 0x0009e8000c10190a */
[----:B------:R-:W5:Y:S04]  /*0a80*/  @!P0 LDG.E R34, desc[UR10][R18.64+-0x4] ;  /* 0xfffffc0a12228981 */ /* 0x000f68000c1e1900 */
[----:B------:R-:W3:Y:S04]  /*0a90*/  @!P0 LDG.E R39, desc[UR10][R16.64+-0x4] ;  /* 0xfffffc0a10278981 */ /* 0x000ee8000c1e1900 */
[----:B------:R-:W4:Y:S01]  /*0aa0*/  @!P0 LDG.E R32, desc[UR10][R20.64+-0x4] ;  /* 0xfffffc0a14208981 */ /* 0x000f22000c1e1900 */
[----:B------:R-:W-:Y:S01]  /*0ab0*/  BSSY.RECONVERGENT B1, `(.L_x_10) ;  /* 0x00001a9000017945 */ /* 0x000fe20003800200 */
[----:B-----5:R-:W2:Y:S08]  /*0ac0*/  F2I.FLOOR.NTZ R45, R34 ;  /* 0x00000022002d7305 */ /* 0x020eb00000207100 */
[----:B---3--:R-:W0:Y:S08]  /*0ad0*/  F2I.FLOOR.NTZ R39, R39 ;  /* 0x0000002700277305 */ /* 0x008e300000207100 */
[----:B----4-:R-:W3:Y:S01]  /*0ae0*/  F2I.FLOOR.NTZ R41, R32 ;  /* 0x0000002000297305 */ /* 0x010ee20000207100 */
[----:B--2---:R-:W-:-:S04]  /*0af0*/  ISETP.GE.AND P0, PT, R45, R10, PT ;  /* 0x0000000a2d00720c */ /* 0x004fc80003f06270 */
[----:B0-----:R-:W-:-:S04]  /*0b00*/  ISETP.LT.OR P0, PT, R39, R12, !P0 ;  /* 0x0000000c2700720c */ /* 0x001fc80004701670 */
[----:B---3--:R-:W-:-:S04]  /*0b10*/  ISETP.LT.OR P0, PT, R41, R36, P0 ;  /* 0x000000242900720c */ /* 0x008fc80000701670 */
[----:B-1----:R-:W-:-:S04]  /*0b20*/  ISETP.GT.OR P0, PT, R39, R28, P0 ;  /* 0x0000001c2700720c */ /* 0x002fc80000704670 */
[----:B------:R-:W-:-:S04]  /*0b30*/  ISETP.GT.OR P0, PT, R45, R29, P0 ;  /* 0x0000001d2d00720c */ /* 0x000fc80000704670 */
[----:B------:R-:W-:-:S13]  /*0b40*/  ISETP.GT.OR P0, PT, R41, R30, P0 ;  /* 0x0000001e2900720c */ /* 0x000fda0000704670 */
[----:B------:R-:W-:Y:S05]  /*0b50*/  @P0 BRA `(.L_x_11) ;  /* 0x0000001800780947 */ /* 0x000fea0003800000 */
[----:B------:R-:W-:Y:S01]  /*0b60*/  VIADD R32, R45, 0xffffffff ;  /* 0xffffffff2d207836 */ /* 0x000fe20000000000 */
[----:B------:R-:W-:Y:S01]  /*0b70*/  IADD3 R33, PT, PT, R39, -0x1, RZ ;  /* 0xffffffff27217810 */ /* 0x000fe20007ffe0ff */
[----:B------:R-:W0:Y:S01]  /*0b80*/  LDC R13, c[0x0][0x3e0] ;  /* 0x0000f800ff0d7b82 */ /* 0x000e220000000800 */
[C---:B------:R-:W-:Y:S01]  /*0b90*/  IADD3 R37, PT, PT, R41.reuse, -0x1, RZ ;  /* 0xffffffff29257810 */ /* 0x040fe20007ffe0ff */
[----:B------:R-:W-:Y:S01]  /*0ba0*/  VIADD R35, R41, 0x1 ;  /* 0x0000000129237836 */ /* 0x000fe20000000000 */
[----:B------:R-:W-:Y:S01]  /*0bb0*/  ISETP.GT.AND P2, PT, R33, R28, PT ;  /* 0x0000001c2100720c */ /* 0x000fe20003f44270 */
[----:B------:R-:W-:Y:S01]  /*0bc0*/  BSSY.RECONVERGENT B3, `(.L_x_12) ;  /* 0x0000018000037945 */ /* 0x000fe20003800200 */
[C---:B------:R-:W-:Y:S01]  /*0bd0*/  ISETP.GT.AND P4, PT, R32.reuse, R29, PT ;  /* 0x0000001d2000720c */ /* 0x040fe20003f84270 */
[----:B------:R-:W-:Y:S01]  /*0be0*/  IMAD.IADD R32, R32, 0x1, -R10 ;  /* 0x0000000120207824 */ /* 0x000fe200078e0a0a */
[----:B------:R-:W-:Y:S02]  /*0bf0*/  ISETP.GT.AND P0, PT, R37, R30, PT ;  /* 0x0000001e2500720c */ /* 0x000fe40003f04270 */
[----:B------:R-:W-:-:S02]  /*0c00*/  ISETP.GT.AND P2, PT, R39, R12, !P2 ;  /* 0x0000000c2700720c */ /* 0x000fc40005744270 */
[----:B------:R-:W-:Y:S02]  /*0c10*/  ISETP.GT.AND P4, PT, R45, R10, !P4 ;  /* 0x0000000a2d00720c */ /* 0x000fe40006784270 */
[C---:B------:R-:W-:Y:S02]  /*0c20*/  ISETP.GT.AND P0, PT, R41.reuse, R36, !P0 ;  /* 0x000000242900720c */ /* 0x040fe40004704270 */
[----:B------:R-:W-:Y:S02]  /*0c30*/  PLOP3.LUT P6, PT, P4, P2, PT, 0x80, 0x8 ;  /* 0x000000000008781c */ /* 0x000fe400027c5070 */
[----:B------:R-:W-:Y:S02]  /*0c40*/  ISETP.GE.AND P1, PT, R41, R30, PT ;  /* 0x0000001e2900720c */ /* 0x000fe40003f26270 */
[----:B------:R-:W-:Y:S02]  /*0c50*/  PLOP3.LUT P3, PT, P0, P6, PT, 0x80, 0x8 ;  /* 0x000000000008781c */ /* 0x000fe4000076d070 */
[----:B------:R-:W-:-:S02]  /*0c60*/  ISETP.GE.AND P1, PT, R35, R36, !P1 ;  /* 0x000000242300720c */ /* 0x000fc40004f26270 */
[----:B------:R-:W-:-:S09]  /*0c70*/  IADD3 R33, PT, PT, R33, -R12, RZ ;  /* 0x8000000c21217210 */ /* 0x000fd20007ffe0ff */
[----:B------:R-:W-:Y:S05]  /*0c80*/  @!P3 BRA `(.L_x_13) ;  /* 0x00000000002cb947 */ /* 0x000fea0003800000 */
[----:B------:R-:W-:-:S05]  /*0c90*/  IADD3 R31, PT, PT, R2, R37, RZ ;  /* 0x00000025021f7210 */ /* 0x000fca0007ffe0ff */
[----:B------:R-:W-:-:S04]  /*0ca0*/  IMAD R30, R31, UR14, R32 ;  /* 0x0000000e1f1e7c24 */ /* 0x000fc8000f8e0220 */
[----:B------:R-:W-:-:S05]  /*0cb0*/  IMAD R43, R30, UR15, R33 ;  /* 0x0000000f1e2b7c24 */ /* 0x000fca000f8e0221 */
[----:B------:R-:W-:-:S04]  /*0cc0*/  ISETP.GE.AND P3, PT, R43, UR16, PT ;  /* 0x000000102b007c0c */ /* 0x000fc8000bf66270 */
[----:B------:R-:W-:-:S13]  /*0cd0*/  ISETP.LT.OR P3, PT, R43, RZ, P3 ;  /* 0x000000ff2b00720c */ /* 0x000fda0001f61670 */
[----:B------:R-:W-:Y:S05]  /*0ce0*/  @P3 BRA `(.L_x_13) ;  /* 0x0000000000143947 */ /* 0x000fea0003800000 */
[----:B------:R-:W1:Y:S02]  /*0cf0*/  LDC.64 R30, c[0x0][0x3e8] ;  /* 0x0000fa00ff1e7b82 */ /* 0x000e640000000a00 */
[----:B-1----:R-:W-:-:S05]  /*0d00*/  IMAD.WIDE.U32 R30, R43, 0x4, R30 ;  /* 0x000000042b1e7825 */ /* 0x002fca00078e001e */
[----:B------:R-:W2:Y:S02]  /*0d10*/  LDG.E R34, desc[UR10][R30.64] ;  /* 0x0000000a1e227981 */ /* 0x000ea4000c1e1900 */
[----:B--2---:R-:W-:-:S05]  /*0d20*/  VIADD R43, R34, 0x1 ;  /* 0x00000001222b7836 */ /* 0x004fca0000000000 */
[----:B------:R1:W-:Y:S02]  /*0d30*/  STG.E desc[UR10][R30.64], R43 ;  /* 0x0000002b1e007986 */ /* 0x0003e4000c10190a */
.L_x_13:
[----:B------:R-:W-:Y:S05]  /*0d40*/  BSYNC.RECONVERGENT B3 ;  /* 0x0000000000037941 */ /* 0x000fea0003800200 */
.L_x_12:
[----:B------:R-:W-:Y:S01]  /*0d50*/  BSSY.RECONVERGENT B3, `(.L_x_14) ;  /* 0x000000e000037945 */ /* 0x000fe20003800200 */
[----:B------:R-:W-:-:S03]  /*0d60*/  PLOP3.LUT P3, PT, P1, P6, PT, 0x80, 0x8 ;  /* 0x000000000008781c */ /* 0x000fc60000f6d070 */
[----:B------:R-:W-:Y:S10]  /*0d70*/  @!P6 BRA `(.L_x_15) ;  /* 0x00000000002ce947 */ /* 0x000ff40003800000 */
[----:B-1----:R-:W-:-:S05]  /*0d80*/  IADD3 R31, PT, PT, R2, R41, RZ ;  /* 0x00000029021f7210 */ /* 0x002fca0007ffe0ff */
        /* <DEDUP_REMOVED lines=10> */
.L_x_15:
[----:B------:R-:W-:Y:S05]  /*0e30*/  BSYNC.RECONVERGENT B3 ;  /* 0x0000000000037941 */ /* 0x000fea0003800200 */
.L_x_14:
[----:B------:R-:W-:Y:S01]  /*0e40*/  BSSY.RECONVERGENT B3, `(.L_x_16) ;  /* 0x000000e000037945 */ /* 0x000fe20003800200 */
[----:B------:R-:W-:-:S03]  /*0e50*/  PLOP3.LUT P6, PT, P0, P2, PT, 0x80, 0x8 ;  /* 0x000000000008781c */ /* 0x000fc600007c5070 */
[----:B------:R-:W-:Y:S10]  /*0e60*/  @!P3 BRA `(.L_x_17) ;  /* 0x00000000002cb947 */ /* 0x000ff40003800000 */
[----:B-12---:R-:W-:-:S05]  /*0e70*/  IADD3 R31, PT, PT, R2, R35, RZ ;  /* 0x00000023021f7210 */ /* 0x006fca0007ffe0ff */
        /* <DEDUP_REMOVED lines=10> */
.L_x_17:
[----:B------:R-:W-:Y:S05]  /*0f20*/  BSYNC.RECONVERGENT B3 ;  /* 0x0000000000037941 */ /* 0x000fea0003800200 */
.L_x_16:
[----:B------:R-:W-:Y:S01]  /*0f30*/  BSSY.RECONVERGENT B3, `(.L_x_18) ;  /* 0x0000010000037945 */ /* 0x000fe20003800200 */
[C---:B------:R-:W-:Y:S01]  /*0f40*/  ISETP.GE.AND P3, PT, R45.reuse, R29, PT ;  /* 0x0000001d2d00720c */ /* 0x040fe20003f66270 */
[C---:B------:R-:W-:Y:S01]  /*0f50*/  IMAD.IADD R34, R45.reuse, 0x1, -R10 ;  /* 0x000000012d227824 */ /* 0x040fe200078e0a0a */
[----:B-123--:R-:W-:Y:S01]  /*0f60*/  IADD3 R43, PT, PT, R45, 0x1, RZ ;  /* 0x000000012d2b7810 */ /* 0x00efe20007ffe0ff */
[----:B------:R-:W-:Y:S10]  /*0f70*/  @!P6 BRA `(.L_x_19) ;  /* 0x00000000002ce947 */ /* 0x000ff40003800000 */
        /* <DEDUP_REMOVED lines=11> */
.L_x_19:
[----:B------:R-:W-:Y:S05]  /*1030*/  BSYNC.RECONVERGENT B3 ;  /* 0x0000000000037941 */ /* 0x000fea0003800200 */
.L_x_18:
[----:B------:R-:W-:Y:S04]  /*1040*/  BSSY.RECONVERGENT B3, `(.L_x_20) ;  /* 0x000000d000037945 */ /* 0x000fe80003800200 */
[----:B------:R-:W-:Y:S05]  /*1050*/  @!P2 BRA `(.L_x_21) ;  /* 0x00000000002ca947 */ /* 0x000fea0003800000 */
        /* <DEDUP_REMOVED lines=11> */
.L_x_21:
[----:B------:R-:W-:Y:S05]  /*1110*/  BSYNC.RECONVERGENT B3 ;  /* 0x0000000000037941 */ /* 0x000fea0003800200 */
.L_x_20:
[----:B------:R-:W-:Y:S01]  /*1120*/  PLOP3.LUT P6, PT, P1, P2, PT, 0x80, 0x8 ;  /* 0x000000000008781c */ /* 0x000fe20000fc5070 */
[----:B------:R-:W-:Y:S01]  /*1130*/  BSSY.RECONVERGENT B3, `(.L_x_22) ;  /* 0x000000e000037945 */ /* 0x000fe20003800200 */
[----:B------:R-:W-:-:S11]  /*1140*/  ISETP.GE.AND P3, PT, R43, R10, !P3 ;  /* 0x0000000a2b00720c */ /* 0x000fd60005f66270 */
[----:B------:R-:W-:Y:S05]  /*1150*/  @!P6 BRA `(.L_x_23) ;  /* 0x00000000002ce947 */ /* 0x000fea0003800000 */
        /* <DEDUP_REMOVED lines=11> */
.L_x_23:
[----:B------:R-:W-:Y:S05]  /*1210*/  BSYNC.RECONVERGENT B3 ;  /* 0x0000000000037941 */ /* 0x000fea0003800200 */
.L_x_22:
[----:B------:R-:W-:Y:S01]  /*1220*/  PLOP3.LUT P6, PT, P0, P3, P2, 0x80, 0x0 ;  /* 0x000000000000781c */ /* 0x000fe200007c7020 */
[----:B------:R-:W-:Y:S01]  /*1230*/  BSSY.RECONVERGENT B3, `(.L_x_24) ;  /* 0x000000e000037945 */ /* 0x000fe20003800200 */
[----:B------:R-:W-:-:S11]  /*1240*/  IADD3 R36, PT, PT, R43, -R10, RZ ;  /* 0x8000000a2b247210 */ /* 0x000fd60007ffe0ff */
[----:B------:R-:W-:Y:S05]  /*1250*/  @!P6 BRA `(.L_x_25) ;  /* 0x00000000002ce947 */ /* 0x000fea0003800000 */
[----:B-123--:R-:W-:-:S04]  /*1260*/  IMAD.IADD R31, R2, 0x1, R37 ;  /* 0x00000001021f7824 */ /* 0x00efc800078e0225 */
        /* <DEDUP_REMOVED lines=8> */
[----:B--2---:R-:W-:-:S05]  /*12f0*/  IADD3 R43, PT, PT, R38, 0x1, RZ ;  /* 0x00000001262b7810 */ /* 0x004fca0007ffe0ff */
[----:B------:R4:W-:Y:S02]  /*1300*/  STG.E desc[UR10][R30.64], R43 ;  /* 0x0000002b1e007986 */ /* 0x0009e4000c10190a */
.L_x_25:
[----:B------:R-:W-:Y:S05]  /*1310*/  BSYNC.RECONVERGENT B3 ;  /* 0x0000000000037941 */ /* 0x000fea0003800200 */
.L_x_24:
[----:B------:R-:W-:Y:S01]  /*1320*/  PLOP3.LUT P6, PT, P3, P2, PT, 0x80, 0x8 ;  /* 0x000000000008781c */ /* 0x000fe20001fc5070 */
[----:B------:R-:W-:Y:S01]  /*1330*/  BSSY.RECONVERGENT B3, `(.L_x_26) ;  /* 0x000000e000037945 */ /* 0x000fe20003800200 */
[----:B------:R-:W-:-:S11]  /*1340*/  PLOP3.LUT P2, PT, P1, P3, P2, 0x80, 0x0 ;  /* 0x000000000000781c */ /* 0x000fd60000f47020 */
[----:B------:R-:W-:Y:S05]  /*1350*/  @!P6 BRA `(.L_x_27) ;  /* 0x00000000002ce947 */ /* 0x000fea0003800000 */
[----:B-1234-:R-:W-:-:S04]  /*1360*/  IMAD.IADD R31, R2, 0x1, R41 ;  /* 0x00000001021f7824 */ /* 0x01efc800078e0229 */
        /* <DEDUP_REMOVED lines=10> */
.L_x_27:
[----:B------:R-:W-:Y:S05]  /*1410*/  BSYNC.RECONVERGENT B3 ;  /* 0x0000000000037941 */ /* 0x000fea0003800200 */
.L_x_26:
[----:B------:R-:W-:Y:S01]  /*1420*/  BSSY.RECONVERGENT B3, `(.L_x_28) ;  /* 0x000000e000037945 */ /* 0x000fe20003800200 */
[----:B------:R-:W-:-:S03]  /*1430*/  PLOP3.LUT P6, PT, P0, P4, PT, 0x80, 0x8 ;  /* 0x000000000008781c */ /* 0x000fc600007c9070 */
[----:B------:R-:W-:Y:S10]  /*1440*/  @!P2 BRA `(.L_x_29) ;  /* 0x00000000002ca947 */ /* 0x000ff40003800000 */
        /* <DEDUP_REMOVED lines=11> */
.L_x_29:
[----:B------:R-:W-:Y:S05]  /*1500*/  BSYNC.RECONVERGENT B3 ;  /* 0x0000000000037941 */ /* 0x000fea0003800200 */
.L_x_28:
[----:B------:R-:W-:Y:S01]  /*1510*/  BSSY.RECONVERGENT B3, `(.L_x_30) ;  /* 0x000000e000037945 */ /* 0x000fe20003800200 */
[----:B-1----:R-:W-:-:S03]  /*1520*/  IMAD.IADD R33, R39, 0x1, -R12 ;  /* 0x0000000127217824 */ /* 0x002fc600078e0a0c */
[----:B------:R-:W-:Y:S05]  /*1530*/  @!P6 BRA `(.L_x_31) ;  /* 0x00000000002ce947 */ /* 0x000fea0003800000 */
[----:B--234-:R-:W-:-:S05]  /*1540*/  IADD3 R31, PT, PT, R2, R37, RZ ;  /* 0x00000025021f7210 */ /* 0x01cfca0007ffe0ff */
        /* <DEDUP_REMOVED lines=10> */
.L_x_31:
[----:B------:R-:W-:Y:S05]  /*15f0*/  BSYNC.RECONVERGENT B3 ;  /* 0x0000000000037941 */ /* 0x000fea0003800200 */
.L_x_30:
[----:B------:R-:W-:Y:S04]  /*1600*/  BSSY.RECONVERGENT B3, `(.L_x_32) ;  /* 0x000000d000037945 */ /* 0x000fe80003800200 */
[----:B------:R-:W-:Y:S05]  /*1610*/  @!P4 BRA `(.L_x_33) ;  /* 0x00000000002cc947 */ /* 0x000fea0003800000 */
[----:B-1234-:R-:W-:-:S05]  /*1620*/  IADD3 R31, PT, PT, R2, R41, RZ ;  /* 0x00000029021f7210 */ /* 0x01efca0007ffe0ff */
        /* <DEDUP_REMOVED lines=10> */
.L_x_33:
[----:B------:R-:W-:Y:S05]  /*16d0*/  BSYNC.RECONVERGENT B3 ;  /* 0x0000000000037941 */ /* 0x000fea0003800200 */
.L_x_32:
[----:B------:R-:W0:Y:S01]  /*16e0*/  LDC R38, c[0x0][0x3dc] ;  /* 0x0000f700ff267b82 */ /* 0x000e220000000800 */
[----:B------:R-:W-:Y:S01]  /*16f0*/  PLOP3.LUT P2, PT, P1, P4, PT, 0x80, 0x8 ;  /* 0x000000000008781c */ /* 0x000fe20000f49070 */
[----:B------:R-:W-:-:S12]  /*1700*/  BSSY.RECONVERGENT B3, `(.L_x_34) ;  /* 0x000000d000037945 */ /* 0x000fd80003800200 */
[----:B------:R-:W-:Y:S05]  /*1710*/  @!P2 BRA `(.L_x_35) ;  /* 0x00000000002ca947 */ /* 0x000fea0003800000 */
[----:B------:R-:W-:-:S05]  /*1720*/  IADD3 R35, PT, PT, R2, R35, RZ ;  /* 0x0000002302237210 */ /* 0x000fca0007ffe0ff */
[----:B-1234-:R-:W-:-:S04]  /*1730*/  IMAD R30, R35, UR14, R32 ;  /* 0x0000000e231e7c24 */ /* 0x01efc8000f8e0220 */
        /* <DEDUP_REMOVED lines=9> */
.L_x_35:
[----:B------:R-:W-:Y:S05]  /*17d0*/  BSYNC.RECONVERGENT B3 ;  /* 0x0000000000037941 */ /* 0x000fea0003800200 */
.L_x_34:
[----:B-1----:R-:W1:Y:S01]  /*17e0*/  LDC R35, c[0x0][0x3f0] ;  /* 0x0000fc00ff237b82 */ /* 0x002e620000000800 */
[----:B------:R-:W-:Y:S01]  /*17f0*/  BSSY.RECONVERGENT B3, `(.L_x_36) ;  /* 0x000000e000037945 */ /* 0x000fe20003800200 */
[----:B------:R-:W-:-:S03]  /*1800*/  IADD3 R40, PT, PT, R2, R41, RZ ;  /* 0x0000002902287210 */ /* 0x000fc60007ffe0ff */
[----:B------:R-:W-:Y:S05]  /*1810*/  @!P0 BRA `(.L_x_37) ;  /* 0x00000000002c8947 */ /* 0x000fea0003800000 */
[----:B------:R-:W-:-:S04]  /*1820*/  IMAD.IADD R37, R2, 0x1, R37 ;  /* 0x0000000102257824 */ /* 0x000fc800078e0225 */
[----:B--234-:R-:W-:-:S04]  /*1830*/  IMAD R30, R37, UR14, R34 ;  /* 0x0000000e251e7c24 */ /* 0x01cfc8000f8e0222 */
[----:B------:R-:W-:-:S05]  /*1840*/  IMAD R37, R30, UR15, R33 ;  /* 0x0000000f1e257c24 */ /* 0x000fca000f8e0221 */
[----:B------:R-:W-:-:S04]  /*1850*/  ISETP.GE.AND P2, PT, R37, UR16, PT ;  /* 0x0000001025007c0c */ /* 0x000fc8000bf46270 */
[----:B------:R-:W-:-:S13]  /*1860*/  ISETP.LT.OR P2, PT, R37, RZ, P2 ;  /* 0x000000ff2500720c */ /* 0x000fda0001741670 */
[----:B------:R-:W-:Y:S05]  /*1870*/  @P2 BRA `(.L_x_37) ;  /* 0x0000000000142947 */ /* 0x000fea0003800000 */
[----:B------:R-:W2:Y:S02]  /*1880*/  LDC.64 R30, c[0x0][0x3e8] ;  /* 0x0000fa00ff1e7b82 */ /* 0x000ea40000000a00 */
[----:B--2---:R-:W-:-:S05]  /*1890*/  IMAD.WIDE.U32 R30, R37, 0x4, R30 ;  /* 0x00000004251e7825 */ /* 0x004fca00078e001e */
[----:B------:R-:W2:Y:S02]  /*18a0*/  LDG.E R37, desc[UR10][R30.64] ;  /* 0x0000000a1e257981 */ /* 0x000ea4000c1e1900 */
[----:B--2---:R-:W-:-:S05]  /*18b0*/  IADD3 R37, PT, PT, R37, 0x1, RZ ;  /* 0x0000000125257810 */ /* 0x004fca0007ffe0ff */
[----:B------:R2:W-:Y:S02]  /*18c0*/  STG.E desc[UR10][R30.64], R37 ;  /* 0x000000251e007986 */ /* 0x0005e4000c10190a */
.L_x_37:
[----:B------:R-:W-:Y:S05]  /*18d0*/  BSYNC.RECONVERGENT B3 ;  /* 0x0000000000037941 */ /* 0x000fea0003800200 */
.L_x_36:
[----:B0-----:R-:W-:Y:S01]  /*18e0*/  IMAD R42, R40, R13, R34 ;  /* 0x0000000d282a7224 */ /* 0x001fe200078e0222 */
[----:B------:R-:W-:Y:S03]  /*18f0*/  BSSY.RECONVERGENT B3, `(.L_x_38) ;  /* 0x000000c000037945 */ /* 0x000fe60003800200 */
[----:B--2---:R-:W-:-:S05]  /*1900*/  IMAD R37, R42, R38, R33 ;  /* 0x000000262a257224 */ /* 0x004fca00078e0221 */
[----:B-1----:R-:W-:-:S04]  /*1910*/  ISETP.GE.AND P2, PT, R37, R35, PT ;  /* 0x000000232500720c */ /* 0x002fc80003f46270 */
[----:B------:R-:W-:Y:S02]  /*1920*/  ISETP.LT.OR P6, PT, R37, RZ, P2 ;  /* 0x000000ff2500720c */ /* 0x000fe400017c1670 */
[C---:B------:R-:W-:Y:S01]  /*1930*/  ISETP.GE.AND P2, PT, R39.reuse, R28, PT ;  /* 0x0000001c2700720c */ /* 0x040fe20003f46270 */
[----:B------:R-:W-:-:S10]  /*1940*/  VIADD R39, R39, 0x1 ;  /* 0x0000000127277836 */ /* 0x000fd40000000000 */
[----:B------:R-:W-:Y:S05]  /*1950*/  @P6 BRA `(.L_x_39) ;  /* 0x0000000000146947 */ /* 0x000fea0003800000 */
[----:B---34-:R-:W0:Y:S02]  /*1960*/  LDC.64 R30, c[0x0][0x3e8] ;  /* 0x0000fa00ff1e7b82 */ /* 0x018e240000000a00 */
[----:B0-----:R-:W-:-:S05]  /*1970*/  IMAD.WIDE.U32 R30, R37, 0x4, R30 ;  /* 0x00000004251e7825 */ /* 0x001fca00078e001e */
[----:B------:R-:W2:Y:S02]  /*1980*/  LDG.E R41, desc[UR10][R30.64] ;  /* 0x0000000a1e297981 */ /* 0x000ea4000c1e1900 */
[----:B--2---:R-:W-:-:S05]  /*1990*/  IADD3 R41, PT, PT, R41, 0x1, RZ ;  /* 0x0000000129297810 */ /* 0x004fca0007ffe0ff */
[----:B------:R0:W-:Y:S02]  /*19a0*/  STG.E desc[UR10][R30.64], R41 ;  /* 0x000000291e007986 */ /* 0x0001e4000c10190a */
.L_x_39:
[----:B------:R-:W-:Y:S05]  /*19b0*/  BSYNC.RECONVERGENT B3 ;  /* 0x0000000000037941 */ /* 0x000fea0003800200 */
.L_x_38:
[----:B------:R-:W-:Y:S04]  /*19c0*/  BSSY.RECONVERGENT B3, `(.L_x_40) ;  /* 0x000000c000037945 */ /* 0x000fe80003800200 */
[----:B------:R-:W-:Y:S05]  /*19d0*/  @!P1 BRA `(.L_x_41) ;  /* 0x0000000000289947 */ /* 0x000fea0003800000 */
[----:B0--34-:R-:W-:-:S04]  /*19e0*/  IMAD.IADD R30, R42, 0x1, R13 ;  /* 0x000000012a1e7824 */ /* 0x019fc800078e020d */
[----:B------:R-:W-:-:S05]  /*19f0*/  IMAD R41, R30, R38, R33 ;  /* 0x000000261e297224 */ /* 0x000fca00078e0221 */
[----:B------:R-:W-:-:S04]  /*1a00*/  ISETP.GE.AND P6, PT, R41, R35, PT ;  /* 0x000000232900720c */ /* 0x000fc80003fc6270 */
[----:B------:R-:W-:-:S13]  /*1a10*/  ISETP.LT.OR P6, PT, R41, RZ, P6 ;  /* 0x000000ff2900720c */ /* 0x000fda00037c1670 */
[----:B------:R-:W-:Y:S05]  /*1a20*/  @P6 BRA `(.L_x_41) ;  /* 0x0000000000146947 */ /* 0x000fea0003800000 */
[----:B------:R-:W0:Y:S02]  /*1a30*/  LDC.64 R30, c[0x0][0x3e8] ;  /* 0x0000fa00ff1e7b82 */ /* 0x000e240000000a00 */
[----:B0-----:R-:W-:-:S05]  /*1a40*/  IMAD.WIDE.U32 R30, R41, 0x4, R30 ;  /* 0x00000004291e7825 */ /* 0x001fca00078e001e */
[----:B------:R-:W2:Y:S02]  /*1a50*/  LDG.E R41, desc[UR10][R30.64] ;  /* 0x0000000a1e297981 */ /* 0x000ea4000c1e1900 */
[----:B--2---:R-:W-:-:S05]  /*1a60*/  IADD3 R41, PT, PT, R41, 0x1, RZ ;  /* 0x0000000129297810 */ /* 0x004fca0007ffe0ff */
[----:B------:R1:W-:Y:S02]  /*1a70*/  STG.E desc[UR10][R30.64], R41 ;  /* 0x000000291e007986 */ /* 0x0003e4000c10190a */
.L_x_41:
[----:B------:R-:W-:Y:S05]  /*1a80*/  BSYNC.RECONVERGENT B3 ;  /* 0x0000000000037941 */ /* 0x000fea0003800200 */
.L_x_40:
[----:B------:R-:W-:Y:S01]  /*1a90*/  PLOP3.LUT P6, PT, P0, P3, PT, 0x80, 0x8 ;  /* 0x000000000008781c */ /* 0x000fe200007c7070 */
[----:B------:R-:W-:Y:S01]  /*1aa0*/  BSSY.RECONVERGENT B3, `(.L_x_42) ;  /* 0x000000e000037945 */ /* 0x000fe20003800200 */
[----:B------:R-:W-:-:S11]  /*1ab0*/  ISETP.GE.AND P2, PT, R39, R12, !P2 ;  /* 0x0000000c2700720c */ /* 0x000fd60005746270 */
[----:B------:R-:W-:Y:S05]  /*1ac0*/  @!P6 BRA `(.L_x_43) ;  /* 0x00000000002ce947 */ /* 0x000fea0003800000 */
[----:B01-34-:R-:W-:-:S04]  /*1ad0*/  VIADD R30, R40, 0xffffffff ;  /* 0xffffffff281e7836 */ /* 0x01bfc80000000000 */
[----:B------:R-:W-:-:S04]  /*1ae0*/  IMAD R30, R30, R13, R36 ;  /* 0x0000000d1e1e7224 */ /* 0x000fc800078e0224 */
        /* <DEDUP_REMOVED lines=9> */
.L_x_43:
[----:B------:R-:W-:Y:S05]  /*1b80*/  BSYNC.RECONVERGENT B3 ;  /* 0x0000000000037941 */ /* 0x000fea0003800200 */
.L_x_42:
[----:B------:R-:W-:Y:S04]  /*1b90*/  BSSY.RECONVERGENT B3, `(.L_x_44) ;  /* 0x000000b000037945 */ /* 0x000fe80003800200 */
[----:B------:R-:W-:Y:S05]  /*1ba0*/  @!P3 BRA `(.L_x_45) ;  /* 0x000000000024b947 */ /* 0x000fea0003800000 */
[----:B012---:R-:W-:-:S05]  /*1bb0*/  IMAD.IADD R41, R37, 0x1, R38 ;  /* 0x0000000125297824 */ /* 0x007fca00078e0226 */
[----:B------:R-:W-:-:S04]  /*1bc0*/  ISETP.GE.AND P6, PT, R41, R35, PT ;  /* 0x000000232900720c */ /* 0x000fc80003fc6270 */
[----:B------:R-:W-:-:S13]  /*1bd0*/  ISETP.LT.OR P6, PT, R41, RZ, P6 ;  /* 0x000000ff2900720c */ /* 0x000fda00037c1670 */
[----:B------:R-:W-:Y:S05]  /*1be0*/  @P6 BRA `(.L_x_45) ;  /* 0x0000000000146947 */ /* 0x000fea0003800000 */
[----:B---34-:R-:W0:Y:S02]  /*1bf0*/  LDC.64 R30, c[0x0][0x3e8] ;  /* 0x0000fa00ff1e7b82 */ /* 0x018e240000000a00 */
[----:B0-----:R-:W-:-:S05]  /*1c00*/  IMAD.WIDE.U32 R30, R41, 0x4, R30 ;  /* 0x00000004291e7825 */ /* 0x001fca00078e001e */
[----:B------:R-:W2:Y:S02]  /*1c10*/  LDG.E R41, desc[UR10][R30.64] ;  /* 0x0000000a1e297981 */ /* 0x000ea4000c1e1900 */
[----:B--2---:R-:W-:-:S05]  /*1c20*/  IADD3 R41, PT, PT, R41, 0x1, RZ ;  /* 0x0000000129297810 */ /* 0x004fca0007ffe0ff */
[----:B------:R0:W-:Y:S02]  /*1c30*/  STG.E desc[UR10][R30.64], R41 ;  /* 0x000000291e007986 */ /* 0x0001e4000c10190a */
.L_x_45:
[----:B------:R-:W-:Y:S05]  /*1c40*/  BSYNC.RECONVERGENT B3 ;  /* 0x0000000000037941 */ /* 0x000fea0003800200 */
.L_x_44:
[----:B------:R-:W-:Y:S01]  /*1c50*/  PLOP3.LUT P6, PT, P1, P3, PT, 0x80, 0x8 ;  /* 0x000000000008781c */ /* 0x000fe20000fc7070 */
[----:B------:R-:W-:Y:S01]  /*1c60*/  BSSY.RECONVERGENT B3, `(.L_x_46) ;  /* 0x000000e000037945 */ /* 0x000fe20003800200 */
[----:B------:R-:W-:-:S11]  /*1c70*/  PLOP3.LUT P4, PT, P4, P2, PT, 0x80, 0x8 ;  /* 0x000000000008781c */ /* 0x000fd60002785070 */
[----:B------:R-:W-:Y:S05]  /*1c80*/  @!P6 BRA `(.L_x_47) ;  /* 0x00000000002ce947 */ /* 0x000fea0003800000 */
[----:B01234-:R-:W-:-:S04]  /*1c90*/  IMAD R31, R40, R13, R13 ;  /* 0x0000000d281f7224 */ /* 0x01ffc800078e020d */
[----:B------:R-:W-:-:S04]  /*1ca0*/  IMAD.IADD R31, R36, 0x1, R31 ;  /* 0x00000001241f7824 */ /* 0x000fc800078e021f */
        /* <DEDUP_REMOVED lines=9> */
.L_x_47:
[----:B------:R-:W-:Y:S05]  /*1d40*/  BSYNC.RECONVERGENT B3 ;  /* 0x0000000000037941 */ /* 0x000fea0003800200 */
.L_x_46:
[----:B------:R-:W-:Y:S01]  /*1d50*/  PLOP3.LUT P6, PT, P0, P4, PT, 0x80, 0x8 ;  /* 0x000000000008781c */ /* 0x000fe200007c9070 */
[----:B------:R-:W-:Y:S01]  /*1d60*/  BSSY.RECONVERGENT B3, `(.L_x_48) ;  /* 0x000000e000037945 */ /* 0x000fe20003800200 */
[----:B------:R-:W-:-:S11]  /*1d70*/  IMAD.IADD R39, R39, 0x1, -R12 ;  /* 0x0000000127277824 */ /* 0x000fd600078e0a0c */
[----:B------:R-:W-:Y:S05]  /*1d80*/  @!P6 BRA `(.L_x_49) ;  /* 0x00000000002ce947 */ /* 0x000fea0003800000 */
[----:B01234-:R-:W-:-:S05]  /*1d90*/  IADD3 R30, PT, PT, R40, -0x1, RZ ;  /* 0xffffffff281e7810 */ /* 0x01ffca0007ffe0ff */
        /* <DEDUP_REMOVED lines=8> */
[----:B--2---:R-:W-:-:S05]  /*1e20*/  VIADD R33, R33, 0x1 ;  /* 0x0000000121217836 */ /* 0x004fca0000000000 */
[----:B------:R0:W-:Y:S02]  /*1e30*/  STG.E desc[UR10][R30.64], R33 ;  /* 0x000000211e007986 */ /* 0x0001e4000c10190a */
.L_x_49:
[----:B------:R-:W-:Y:S05]  /*1e40*/  BSYNC.RECONVERGENT B3 ;  /* 0x0000000000037941 */ /* 0x000fea0003800200 */
.L_x_48:
[----:B------:R-:W-:Y:S04]  /*1e50*/  BSSY.RECONVERGENT B3, `(.L_x_50) ;  /* 0x000000c000037945 */ /* 0x000fe80003800200 */
[----:B------:R-:W-:Y:S05]  /*1e60*/  @!P4 BRA `(.L_x_51) ;  /* 0x000000000028c947 */ /* 0x000fea0003800000 */
[----:B01234-:R-:W-:-:S05]  /*1e70*/  IADD3 R30, PT, PT, R42, -0x1, RZ ;  /* 0xffffffff2a1e7810 */ /* 0x01ffca0007ffe0ff */
        /* <DEDUP_REMOVED lines=9> */
.L_x_51:
[----:B------:R-:W-:Y:S05]  /*1f10*/  BSYNC.RECONVERGENT B3 ;  /* 0x0000000000037941 */ /* 0x000fea0003800200 */
.L_x_50:
[----:B------:R-:W-:Y:S01]  /*1f20*/  PLOP3.LUT P4, PT, P1, P4, PT, 0x80, 0x8 ;  /* 0x000000000008781c */ /* 0x000fe20000f89070 */
[----:B------:R-:W-:Y:S01]  /*1f30*/  BSSY.RECONVERGENT B3, `(.L_x_52) ;  /* 0x000000f000037945 */ /* 0x000fe20003800200 */
[----:B------:R-:W-:Y:S02]  /*1f40*/  PLOP3.LUT P6, PT, P1, P2, PT, 0x80, 0x8 ;  /* 0x000000000008781c */ /* 0x000fe40000fc5070 */
[----:B------:R-:W-:-:S09]  /*1f50*/  PLOP3.LUT P3, PT, P3, P2, PT, 0x80, 0x8 ;  /* 0x000000000008781c */ /* 0x000fd20001f65070 */
[----:B------:R-:W-:Y:S05]  /*1f60*/  @!P4 BRA `(.L_x_53) ;  /* 0x00000000002cc947 */ /* 0x000fea0003800000 */
[----:B01234-:R-:W-:-:S05]  /*1f70*/  IMAD R31, R40, R13, R13 ;  /* 0x0000000d281f7224 */ /* 0x01ffca00078e020d */
[----:B------:R-:W-:-:S05]  /*1f80*/  IADD3 R32, PT, PT, R32, R31, RZ ;  /* 0x0000001f20207210 */ /* 0x000fca0007ffe0ff */
        /* <DEDUP_REMOVED lines=9> */
.L_x_53:
[----:B------:R-:W-:Y:S05]  /*2020*/  BSYNC.RECONVERGENT B3 ;  /* 0x0000000000037941 */ /* 0x000fea0003800200 */
.L_x_52:
[----:B------:R-:W-:Y:S01]  /*2030*/  PLOP3.LUT P4, PT, P0, P2, PT, 0x80, 0x8 ;  /* 0x000000000008781c */ /* 0x000fe20000785070 */
[----:B------:R-:W-:Y:S01]  /*2040*/  BSSY.RECONVERGENT B3, `(.L_x_54) ;  /* 0x000000f000037945 */ /* 0x000fe20003800200 */
[----:B------:R-:W-:Y:S02]  /*2050*/  PLOP3.LUT P0, PT, P0, P3, PT, 0x80, 0x8 ;  /* 0x000000000008781c */ /* 0x000fe40000707070 */
[----:B------:R-:W-:-:S09]  /*2060*/  PLOP3.LUT P1, PT, P1, P3, PT, 0x80, 0x8 ;  /* 0x000000000008781c */ /* 0x000fd20000f27070 */
        /* <DEDUP_REMOVED lines=12> */
.L_x_55:
[----:B------:R-:W-:Y:S05]  /*2130*/  BSYNC.RECONVERGENT B3 ;  /* 0x0000000000037941 */ /* 0x000fea0003800200 */
.L_x_54:
[----:B------:R-:W-:Y:S04]  /*2140*/  BSSY.RECONVERGENT B3, `(.L_x_56) ;  /* 0x000000b000037945 */ /* 0x000fe80003800200 */
[----:B------:R-:W-:Y:S05]  /*2150*/  @!P2 BRA `(.L_x_57) ;  /* 0x000000000024a947 */ /* 0x000fea0003800000 */
[----:B------:R-:W-:-:S04]  /*2160*/  IADD3 R37, PT, PT, R37, 0x1, RZ ;  /* 0x0000000125257810 */ /* 0x000fc80007ffe0ff */
[----:B------:R-:W-:-:S04]  /*2170*/  ISETP.GE.AND P2, PT, R37, R35, PT ;  /* 0x000000232500720c */ /* 0x000fc80003f46270 */
[----:B------:R-:W-:-:S13]  /*2180*/  ISETP.LT.OR P2, PT, R37, RZ, P2 ;  /* 0x000000ff2500720c */ /* 0x000fda0001741670 */
[----:B------:R-:W-:Y:S05]  /*2190*/  @P2 BRA `(.L_x_57) ;  /* 0x0000000000142947 */ /* 0x000fea0003800000 */
[----:B01234-:R-:W0:Y:S02]  /*21a0*/  LDC.64 R30, c[0x0][0x3e8] ;  /* 0x0000fa00ff1e7b82 */ /* 0x01fe240000000a00 */
[----:B0-----:R-:W-:-:S05]  /*21b0*/  IMAD.WIDE.U32 R30, R37, 0x4, R30 ;  /* 0x00000004251e7825 */ /* 0x001fca00078e001e */
[----:B------:R-:W2:Y:S02]  /*21c0*/  LDG.E R32, desc[UR10][R30.64] ;  /* 0x0000000a1e207981 */ /* 0x000ea4000c1e1900 */
[----:B--2---:R-:W-:-:S05]  /*21d0*/  VIADD R33, R32, 0x1 ;  /* 0x0000000120217836 */ /* 0x004fca0000000000 */
[----:B------:R0:W-:Y:S02]  /*21e0*/  STG.E desc[UR10][R30.64], R33 ;  /* 0x000000211e007986 */ /* 0x0001e4000c10190a */
.L_x_57:
[----:B------:R-:W-:Y:S05]  /*21f0*/  BSYNC.RECONVERGENT B3 ;  /* 0x0000000000037941 */ /* 0x000fea0003800200 */
.L_x_56:
[----:B------:R-:W-:Y:S04]  /*2200*/  BSSY.RECONVERGENT B3, `(.L_x_58) ;  /* 0x000000c000037945 */ /* 0x000fe80003800200 */
[----:B------:R-:W-:Y:S05]  /*2210*/  @!P6 BRA `(.L_x_59) ;  /* 0x000000000028e947 */ /* 0x000fea0003800000 */
[----:B------:R-:W-:-:S05]  /*2220*/  IADD3 R32, PT, PT, R42, R13, RZ ;  /* 0x0000000d2a207210 */ /* 0x000fca0007ffe0ff */
[----:B------:R-:W-:-:S05]  /*2230*/  IMAD R32, R32, R38, R39 ;  /* 0x0000002620207224 */ /* 0x000fca00078e0227 */
        /* <DEDUP_REMOVED lines=8> */
.L_x_59:
[----:B------:R-:W-:Y:S05]  /*22c0*/  BSYNC.RECONVERGENT B3 ;  /* 0x0000000000037941 */ /* 0x000fea0003800200 */
.L_x_58:
[----:B------:R-:W-:Y:S04]  /*22d0*/  BSSY.RECONVERGENT B3, `(.L_x_60) ;  /* 0x000000d000037945 */ /* 0x000fe80003800200 */
        /* <DEDUP_REMOVED lines=12> */
.L_x_61:
[----:B------:R-:W-:Y:S05]  /*23a0*/  BSYNC.RECONVERGENT B3 ;  /* 0x0000000000037941 */ /* 0x000fea0003800200 */
.L_x_60:
[----:B------:R-:W-:Y:S04]  /*23b0*/  BSSY.RECONVERGENT B3, `(.L_x_62) ;  /* 0x000000c000037945 */ /* 0x000fe80003800200 */
[----:B------:R-:W-:Y:S05]  /*23c0*/  @!P3 BRA `(.L_x_63) ;  /* 0x000000000028b947 */ /* 0x000fea0003800000 */
[----:B------:R-:W-:-:S05]  /*23d0*/  IMAD R42, R42, R38, R38 ;  /* 0x000000262a2a7224 */ /* 0x000fca00078e0226 */
[----:B------:R-:W-:-:S04]  /*23e0*/  IADD3 R42, PT, PT, R39, R42, RZ ;  /* 0x0000002a272a7210 */ /* 0x000fc80007ffe0ff */
        /* <DEDUP_REMOVED lines=8> */
.L_x_63:
[----:B------:R-:W-:Y:S05]  /*2470*/  BSYNC.RECONVERGENT B3 ;  /* 0x0000000000037941 */ /* 0x000fea0003800200 */
.L_x_62:
[----:B------:R-:W-:Y:S05]  /*2480*/  @!P1 BRA `(.L_x_11) ;  /* 0x00000000002c9947 */ /* 0x000fea0003800000 */
[----:B------:R-:W-:-:S05]  /*2490*/  IMAD R13, R40, R13, R13 ;  /* 0x0000000d280d7224 */ /* 0x000fca00078e020d */
        /* <DEDUP_REMOVED lines=10> */
.L_x_11:
[----:B------:R-:W-:Y:S05]  /*2540*/  BSYNC.RECONVERGENT B1 ;  /* 0x0000000000017941 */ /* 0x000fea0003800200 */
.L_x_10:
[----:B01234-:R-:W2:Y:S04]  /*2550*/  LDG.E R30, desc[UR10][R22.64+-0x4] ;  /* 0xfffffc0a161e7981 */ /* 0x01fea8000c1e1900 */
[----:B------:R-:W3:Y:S04]  /*2560*/  LDG.E R13, desc[UR10][R24.64+-0x4] ;  /* 0xfffffc0a180d7981 */ /* 0x000ee8000c1e1900 */
[----:B------:R0:W5:Y:S01]  /*2570*/  LDG.E R32, desc[UR10][R26.64+-0x4] ;  /* 0xfffffc0a1a207981 */ /* 0x000162000c1e1900 */
[----:B--2---:R-:W-:-:S04]  /*2580*/  FSETP.GE.AND P0, PT, R30, R3, PT ;  /* 0x000000031e00720b */ /* 0x004fc80003f06000 */
[----:B---3--:R-:W-:-:S13]  /*2590*/  FSETP.LTU.OR P0, PT, R13, R6, !P0 ;  /* 0x000000060d00720b */ /* 0x008fda0004709400 */
[----:B0-----:R-:W-:Y:S05]  /*25a0*/  @P0 BRA `(.L_x_64) ;  /* 0x0000000000300947 */ /* 0x001fea0003800000 */
[----:B------:R-:W-:Y:S02]  /*25b0*/  FSETP.GTU.AND P0, PT, R30, R5, PT ;  /* 0x000000051e00720b */ /* 0x000fe40003f0c000 */
[----:B------:R-:W-:Y:S02]  /*25c0*/  I2FP.F32.S32 R31, UR17 ;  /* 0x00000011001f7c45 */ /* 0x000fe40008201400 */
[----:B------:R-:W-:-:S04]  /*25d0*/  FSETP.GTU.OR P0, PT, R13, R4, P0 ;  /* 0x000000040d00720b */ /* 0x000fc8000070c400 */
[----:B-----5:R-:W-:-:S04]  /*25e0*/  FSETP.LTU.OR P0, PT, R32, R31, P0 ;  /* 0x0000001f2000720b */ /* 0x020fc80000709400 */
[----:B------:R-:W-:-:S13]  /*25f0*/  FSETP.GTU.OR P0, PT, R32, R7, P0 ;  /* 0x000000072000720b */ /* 0x000fda000070c400 */
[----:B------:R-:W-:Y:S05]  /*2600*/  @P0 BRA `(.L_x_64) ;  /* 0x0000000000180947 */ /* 0x000fea0003800000 */
[----:B------:R-:W2:Y:S02]  /*2610*/  LDG.E R13, desc[UR10][R14.64] ;  /* 0x0000000a0e0d7981 */ /* 0x000ea4000c1e1900 */
[----:B--2---:R-:W-:-:S05]  /*2620*/  IADD3 R31, PT, PT, R13, 0x1, RZ ;  /* 0x000000010d1f7810 */ /* 0x004fca0007ffe0ff */
[----:B------:R0:W-:Y:S04]  /*2630*/  STG.E desc[UR10][R14.64], R31 ;  /* 0x0000001f0e007986 */ /* 0x0001e8000c10190a */
[----:B------:R0:W5:Y:S04]  /*2640*/  LDG.E R13, desc[UR10][R24.64+-0x4] ;  /* 0xfffffc0a180d7981 */ /* 0x000168000c1e1900 */
[----:B------:R0:W5:Y:S04]  /*2650*/  LDG.E R30, desc[UR10][R22.64+-0x4] ;  /* 0xfffffc0a161e7981 */ /* 0x000168000c1e1900 */
[----:B------:R0:W5:Y:S02]  /*2660*/  LDG.E R32, desc[UR10][R26.64+-0x4] ;  /* 0xfffffc0a1a207981 */ /* 0x000164000c1e1900 */
.L_x_64:
[----:B0----5:R-:W0:Y:S08]  /*2670*/  F2I.FLOOR.NTZ R27, R30 ;  /* 0x0000001e001b7305 */ /* 0x021e300000207100 */
[----:B------:R-:W1:Y:S01]  /*2680*/  F2I.FLOOR.NTZ R33, R13 ;  /* 0x0000000d00217305 */ /* 0x000e620000207100 */
[----:B0-----:R-:W-:-:S07]  /*2690*/  ISETP.GE.AND P0, PT, R27, R10, PT ;  /* 0x0000000a1b00720c */ /* 0x001fce0003f06270 */
[----:B------:R-:W0:Y:S01]  /*26a0*/  F2I.FLOOR.NTZ R32, R32 ;  /* 0x0000002000207305 */ /* 0x000e220000207100 */
[----:B-1----:R-:W-:Y:S02]  /*26b0*/  ISETP.LT.OR P0, PT, R33, R12, !P0 ;  /* 0x0000000c2100720c */ /* 0x002fe40004701670 */
[----:B0-----:R-:W-:-:S11]  /*26c0*/  R2UR UR5, R32 ;  /* 0x00000000200572ca */ /* 0x001fd600000e0000 */
[----:B------:R-:W-:Y:S02]  /*26d0*/  VOTEU.ANY UP0, P0 ;  /* 0x0000000000ff7886 */ /* 0x000fe40000000100 */
[----:B------:R-:W-:-:S06]  /*26e0*/  UISETP.LT.OR UP0, UPT, UR5, UR17, UP0 ;  /* 0x000000110500728c */ /* 0x000fcc0008701670 */
[----:B------:R-:W-:-:S04]  /*26f0*/  PLOP3.LUT P0, PT, PT, PT, UP0, 0x80, 0x8 ;  /* 0x000000000008781c */ /* 0x000fc80003f0f008 */
[----:B------:R-:W-:-:S04]  /*2700*/  ISETP.GT.OR P0, PT, R33, R28, P0 ;  /* 0x0000001c2100720c */ /* 0x000fc80000704670 */
[----:B------:R-:W-:-:S13]  /*2710*/  ISETP.GT.OR P0, PT, R27, R29, P0 ;  /* 0x0000001d1b00720c */ /* 0x000fda0000704670 */
[----:B------:R-:W-:Y:S01]  /*2720*/  VOTEU.ANY UP0, P0 ;  /* 0x0000000000ff7886 */ /* 0x000fe20000000100 */
[----:B------:R-:W-:-:S09]  /*2730*/  UISETP.GT.OR UP0, UPT, UR5, UR18, UP0 ;  /* 0x000000120500728c */ /* 0x000fd20008704670 */
[----:B------:R-:W-:Y:S05]  /*2740*/  BRA.U UP0, `(.L_x_9) ;  /* 0x0000001500b47547 */ /* 0x000fea000b800000 */
[----:B------:R-:W-:Y:S01]  /*2750*/  VIADD R35, R27, 0xffffffff ;  /* 0xffffffff1b237836 */ /* 0x000fe20000000000 */
[----:B------:R-:W0:Y:S01]  /*2760*/  LDC R22, c[0x0][0x3e0] ;  /* 0x0000f800ff167b82 */ /* 0x000e220000000800 */
[----:B------:R-:W-:Y:S01]  /*2770*/  IADD3 R37, PT, PT, R33, -0x1, RZ ;  /* 0xffffffff21257810 */ /* 0x000fe20007ffe0ff */
[----:B------:R-:W-:Y:S02]  /*2780*/  UIADD3 UR9, UPT, UPT, UR5, -0x1, URZ ;  /* 0xffffffff05097890 */ /* 0x000fe4000fffe0ff */
[----:B------:R-:W-:Y:S01]  /*2790*/  IADD3 R23, PT, PT, R2, UR5, RZ ;  /* 0x0000000502177c10 */ /* 0x000fe2000fffe0ff */
[----:B------:R-:W-:Y:S01]  /*27a0*/  IMAD.IADD R25, R27, 0x1, -R10 ;  /* 0x000000011b197824 */ /* 0x000fe200078e0a0a */
[-C--:B------:R-:W-:Y:S01]  /*27b0*/  ISETP.GT.AND P1, PT, R35, R29.reuse, PT ;  /* 0x0000001d2300720c */ /* 0x080fe20003f24270 */
[----:B------:R-:W-:Y:S01]  /*27c0*/  UISETP.GT.AND UP4, UPT, UR9, UR18, UPT ;  /* 0x000000120900728c */ /* 0x000fe2000bf84270 */
[----:B------:R-:W-:Y:S01]  /*27d0*/  ISETP.GT.AND P0, PT, R37, R28, PT ;  /* 0x0000001c2500720c */ /* 0x000fe20003f04270 */
[----:B------:R-:W1:Y:S01]  /*27e0*/  LDC R13, c[0x0][0x3dc] ;  /* 0x0000f700ff0d7b82 */ /* 0x000e620000000800 */
[----:B------:R-:W-:Y:S01]  /*27f0*/  ISETP.GT.AND P3, PT, R27, R10, !P1 ;  /* 0x0000000a1b00720c */ /* 0x000fe20004f64270 */
[----:B------:R-:W-:Y:S01]  /*2800*/  UISETP.GT.AND UP4, UPT, UR5, UR17, !UP4 ;  /* 0x000000110500728c */ /* 0x000fe2000e784270 */
[CC--:B------:R-:W-:Y:S01]  /*2810*/  ISETP.GT.AND P1, PT, R33.reuse, R12.reuse, !P0 ;  /* 0x0000000c2100720c */ /* 0x0c0fe20004724270 */
[----:B------:R-:W-:Y:S01]  /*2820*/  UIADD3 UR12, UPT, UPT, UR5, 0x1, URZ ;  /* 0x00000001050c7890 */ /* 0x000fe2000fffe0ff */
[----:B------:R-:W-:Y:S01]  /*2830*/  IADD3 R24, PT, PT, R33, -R12, RZ ;  /* 0x8000000c21187210 */ /* 0x000fe20007ffe0ff */
[----:B------:R-:W-:Y:S01]  /*2840*/  UISETP.GE.AND UP6, UPT, UR5, UR18, UPT ;  /* 0x000000120500728c */ /* 0x000fe2000bfc6270 */
[C---:B------:R-:W-:Y:S01]  /*2850*/  ISETP.GE.AND P2, PT, R27.reuse, R29, PT ;  /* 0x0000001d1b00720c */ /* 0x040fe20003f46270 */
[----:B------:R-:W-:Y:S01]  /*2860*/  VIADD R27, R27, 0x1 ;  /* 0x000000011b1b7836 */ /* 0x000fe20000000000 */
[C---:B------:R-:W-:Y:S01]  /*2870*/  ISETP.GE.AND P0, PT, R33.reuse, R28, PT ;  /* 0x0000001c2100720c */ /* 0x040fe20003f06270 */
[----:B------:R-:W-:Y:S01]  /*2880*/  VIADD R33, R33, 0x1 ;  /* 0x0000000121217836 */ /* 0x000fe20000000000 */
[----:B------:R-:W-:Y:S01]  /*2890*/  UISETP.GE.AND UP6, UPT, UR12, UR17, !UP6 ;  /* 0x000000110c00728c */ /* 0x000fe2000f7c6270 */
[-C--:B------:R-:W-:Y:S01]  /*28a0*/  IADD3 R35, PT, PT, R35, -R10.reuse, RZ ;  /* 0x8000000a23237210 */ /* 0x080fe20007ffe0ff */
[----:B------:R-:W-:Y:S01]  /*28b0*/  IMAD.IADD R30, R37, 0x1, -R12 ;  /* 0x00000001251e7824 */ /* 0x000fe200078e0a0c */
[----:B------:R-:W-:Y:S01]  /*28c0*/  VOTEU.ANY UP5, P3 ;  /* 0x0000000000ff7886 */ /* 0x000fe200018a0100 */
[----:B------:R-:W-:Y:S01]  /*28d0*/  ISETP.GE.AND P2, PT, R27, R10, !P2 ;  /* 0x0000000a1b00720c */ /* 0x000fe20005746270 */
[----:B------:R-:W-:Y:S01]  /*28e0*/  VOTEU.ANY UP0, P1 ;  /* 0x0000000000ff7886 */ /* 0x000fe20000800100 */
[----:B------:R-:W-:Y:S01]  /*28f0*/  UPLOP3.LUT UP2, UPT, UP5, UP0, UPT, 0x80, 0x8 ;  /* 0x000000000008789c */ /* 0x000fe20002f41070 */
[----:B0-----:R-:W-:Y:S01]  /*2900*/  IMAD R31, R23, R22, R25 ;  /* 0x00000016171f7224 */ /* 0x001fe200078e0219 */
[----:B------:R-:W-:-:S02]  /*2910*/  ISETP.GE.AND P0, PT, R33, R12, !P0 ;  /* 0x0000000c2100720c */ /* 0x000fc40004706270 */
[----:B------:R-:W-:Y:S02]  /*2920*/  UPLOP3.LUT UP3, UPT, UP4, UP2, UPT, 0x80, 0x8 ;  /* 0x000000000008789c */ /* 0x000fe40002765070 */
[----:B------:R-:W-:Y:S01]  /*2930*/  UPLOP3.LUT UP1, UPT, UP6, UP2, UPT, 0x80, 0x8 ;  /* 0x000000000008789c */ /* 0x000fe20003725070 */
[----:B-1----:R-:W-:-:S05]  /*2940*/  IMAD R26, R31, R13, R24 ;  /* 0x0000000d1f1a7224 */ /* 0x002fca00078e0218 */
[----:B------:R-:W-:-:S04]  /*2950*/  ISETP.GE.AND P1, PT, R26, UR16, PT ;  /* 0x000000101a007c0c */ /* 0x000fc8000bf26270 */
[----:B------:R-:W-:Y:S01]  /*2960*/  ISETP.LT.OR P1, PT, R26, RZ, P1 ;  /* 0x000000ff1a00720c */ /* 0x000fe20000f21670 */
[----:B------:R-:W-:-:S12]  /*2970*/  BRA.U !UP3, `(.L_x_65) ;  /* 0x000000010b2c7547 */ /* 0x000fd8000b800000 */
[----:B------:R-:W-:-:S05]  /*2980*/  IADD3 R28, PT, PT, R2, UR9, RZ ;  /* 0x00000009021c7c10 */ /* 0x000fca000fffe0ff */
[----:B------:R-:W-:-:S04]  /*2990*/  IMAD R29, R28, UR14, R35 ;  /* 0x0000000e1c1d7c24 */ /* 0x000fc8000f8e0223 */
[----:B------:R-:W-:-:S05]  /*29a0*/  IMAD R37, R29, UR15, R30 ;  /* 0x0000000f1d257c24 */ /* 0x000fca000f8e021e */
[----:B------:R-:W-:-:S04]  /*29b0*/  ISETP.GE.AND P3, PT, R37, UR16, PT ;  /* 0x0000001025007c0c */ /* 0x000fc8000bf66270 */
[----:B------:R-:W-:-:S13]  /*29c0*/  ISETP.LT.OR P3, PT, R37, RZ, P3 ;  /* 0x000000ff2500720c */ /* 0x000fda0001f61670 */
[----:B------:R-:W-:Y:S05]  /*29d0*/  @P3 BRA `(.L_x_65) ;  /* 0x0000000000143947 */ /* 0x000fea0003800000 */
[----:B------:R-:W0:Y:S02]  /*29e0*/  LDC.64 R28, c[0x0][0x3e8] ;  /* 0x0000fa00ff1c7b82 */ /* 0x000e240000000a00 */
[----:B0-----:R-:W-:-:S05]  /*29f0*/  IMAD.WIDE.U32 R28, R37, 0x4, R28 ;  /* 0x00000004251c7825 */ /* 0x001fca00078e001c */
[----:B------:R-:W2:Y:S02]  /*2a00*/  LDG.E R32, desc[UR10][R28.64] ;  /* 0x0000000a1c207981 */ /* 0x000ea4000c1e1900 */
[----:B--2---:R-:W-:-:S05]  /*2a10*/  VIADD R37, R32, 0x1 ;  /* 0x0000000120257836 */ /* 0x004fca0000000000 */
[----:B------:R0:W-:Y:S02]  /*2a20*/  STG.E desc[UR10][R28.64], R37 ;  /* 0x000000251c007986 */ /* 0x0001e4000c10190a */
.L_x_65:
[----:B------:R-:W-:Y:S01]  /*2a30*/  VOTEU.ANY UP3, P2 ;  /* 0x0000000000ff7886 */ /* 0x000fe20001060100 */
[----:B------:R-:W-:Y:S05]  /*2a40*/  BRA.U !UP2, `(.L_x_66) ;  /* 0x000000010a2c7547 */ /* 0x000fea000b800000 */
[----:B0-----:R-:W-:-:S05]  /*2a50*/  IADD3 R28, PT, PT, R2, UR5, RZ ;  /* 0x00000005021c7c10 */ /* 0x001fca000fffe0ff */
        /* <DEDUP_REMOVED lines=10> */
.L_x_66:
[----:B------:R-:W-:Y:S01]  /*2b00*/  UPLOP3.LUT UP2, UPT, UP3, UP0, UPT, 0x80, 0x8 ;  /* 0x000000000008789c */ /* 0x000fe20001f41070 */
[----:B------:R-:W-:Y:S10]  /*2b10*/  BRA.U !UP1, `(.L_x_67) ;  /* 0x00000001092c7547 */ /* 0x000ff4000b800000 */
[----:B01----:R-:W-:-:S05]  /*2b20*/  IADD3 R28, PT, PT, R2, UR12, RZ ;  /* 0x0000000c021c7c10 */ /* 0x003fca000fffe0ff */
        /* <DEDUP_REMOVED lines=10> */
.L_x_67:
[----:B------:R-:W-:-:S09]  /*2bd0*/  UPLOP3.LUT UP1, UPT, UP4, UP0, UPT, 0x80, 0x8 ;  /* 0x000000000008789c */ /* 0x000fd20002721070 */
[----:B------:R-:W-:Y:S05]  /*2be0*/  BRA.U !UP1, `(.L_x_68) ;  /* 0x00000001092c7547 */ /* 0x000fea000b800000 */
[----:B012---:R-:W-:-:S05]  /*2bf0*/  IADD3 R28, PT, PT, R2, UR9, RZ ;  /* 0x00000009021c7c10 */ /* 0x007fca000fffe0ff */
        /* <DEDUP_REMOVED lines=10> */
.L_x_68:
[----:B------:R-:W-:Y:S05]  /*2ca0*/  BRA.U !UP0, `(.L_x_69) ;  /* 0x00000001082c7547 */ /* 0x000fea000b800000 */
[----:B0123--:R-:W-:-:S05]  /*2cb0*/  IADD3 R28, PT, PT, R2, UR5, RZ ;  /* 0x00000005021c7c10 */ /* 0x00ffca000fffe0ff */
        /* <DEDUP_REMOVED lines=10> */
.L_x_69:
[----:B------:R-:W-:-:S09]  /*2d60*/  UPLOP3.LUT UP1, UPT, UP6, UP0, UPT, 0x80, 0x8 ;  /* 0x000000000008789c */ /* 0x000fd20003721070 */
[----:B------:R-:W-:Y:S05]  /*2d70*/  BRA.U !UP1, `(.L_x_70) ;  /* 0x00000001092c7547 */ /* 0x000fea000b800000 */
[----:B01234-:R-:W-:-:S05]  /*2d80*/  IADD3 R28, PT, PT, R2, UR12, RZ ;  /* 0x0000000c021c7c10 */ /* 0x01ffca000fffe0ff */
        /* <DEDUP_REMOVED lines=10> */
.L_x_70:
[----:B------:R-:W-:Y:S01]  /*2e30*/  UPLOP3.LUT UP1, UPT, UP6, UP3, UP0, 0x80, 0x0 ;  /* 0x000000000000789c */ /* 0x000fe20003727000 */
[----:B------:R-:W-:Y:S01]  /*2e40*/  IADD3 R27, PT, PT, R27, -R10, RZ ;  /* 0x8000000a1b1b7210 */ /* 0x000fe20007ffe0ff */
[----:B------:R-:W-:-:S09]  /*2e50*/  UPLOP3.LUT UP0, UPT, UP4, UP3, UP0, 0x80, 0x0 ;  /* 0x000000000000789c */ /* 0x000fd20002707000 */
[----:B------:R-:W-:Y:S05]  /*2e60*/  BRA.U !UP0, `(.L_x_71) ;  /* 0x00000001082c7547 */ /* 0x000fea000b800000 */
[----:B------:R-:W-:-:S04]  /*2e70*/  VIADD R10, R2, UR9 ;  /* 0x00000009020a7c36 */ /* 0x000fc80008000000 */
[----:B01234-:R-:W-:-:S04]  /*2e80*/  IMAD R29, R10, UR14, R27 ;  /* 0x0000000e0a1d7c24 */ /* 0x01ffc8000f8e021b */
[----:B------:R-:W-:-:S05]  /*2e90*/  IMAD R37, R29, UR15, R30 ;  /* 0x0000000f1d257c24 */ /* 0x000fca000f8e021e */
[----:B------:R-:W-:-:S04]  /*2ea0*/  ISETP.GE.AND P2, PT, R37, UR16, PT ;  /* 0x0000001025007c0c */ /* 0x000fc8000bf46270 */
[----:B------:R-:W-:-:S13]  /*2eb0*/  ISETP.LT.OR P2, PT, R37, RZ, P2 ;  /* 0x000000ff2500720c */ /* 0x000fda0001741670 */
[----:B------:R-:W-:Y:S05]  /*2ec0*/  @P2 BRA `(.L_x_71) ;  /* 0x0000000000142947 */ /* 0x000fea0003800000 */
[----:B------:R-:W0:Y:S02]  /*2ed0*/  LDC.64 R28, c[0x0][0x3e8] ;  /* 0x0000fa00ff1c7b82 */ /* 0x000e240000000a00 */
[----:B0-----:R-:W-:-:S05]  /*2ee0*/  IMAD.WIDE.U32 R28, R37, 0x4, R28 ;  /* 0x00000004251c7825 */ /* 0x001fca00078e001c */
[----:B------:R-:W2:Y:S02]  /*2ef0*/  LDG.E R10, desc[UR10][R28.64] ;  /* 0x0000000a1c0a7981 */ /* 0x000ea4000c1e1900 */
[----:B--2---:R-:W-:-:S05]  /*2f00*/  IADD3 R37, PT, PT, R10, 0x1, RZ ;  /* 0x000000010a257810 */ /* 0x004fca0007ffe0ff */
[----:B------:R0:W-:Y:S02]  /*2f10*/  STG.E desc[UR10][R28.64], R37 ;  /* 0x000000251c007986 */ /* 0x0001e4000c10190a */
.L_x_71:
[----:B------:R-:W-:Y:S01]  /*2f20*/  UPLOP3.LUT UP0, UPT, UP4, UP5, UPT, 0x80, 0x8 ;  /* 0x000000000008789c */ /* 0x000fe2000270b070 */
[----:B------:R-:W-:Y:S10]  /*2f30*/  BRA.U !UP2, `(.L_x_72) ;  /* 0x000000010a2c7547 */ /* 0x000ff4000b800000 */
        /* <DEDUP_REMOVED lines=11> */
.L_x_72:
        /* <DEDUP_REMOVED lines=13> */
.L_x_73:
[----:B------:R-:W-:Y:S01]  /*30c0*/  VOTEU.ANY UP1, P0 ;  /* 0x0000000000ff7886 */ /* 0x000fe20000020100 */
        /* <DEDUP_REMOVED lines=12> */
.L_x_74:
        /* <DEDUP_REMOVED lines=13> */
.L_x_75:
        /* <DEDUP_REMOVED lines=13> */
.L_x_76:
        /* <DEDUP_REMOVED lines=12> */
.L_x_77:
[----:B------:R-:W-:Y:S05]  /*33f0*/  @P1 BRA `(.L_x_78) ;  /* 0x0000000000141947 */ /* 0x000fea0003800000 */
[----:B01234-:R-:W0:Y:S02]  /*3400*/  LDC.64 R28, c[0x0][0x3e8] ;  /* 0x0000fa00ff1c7b82 */ /* 0x01fe240000000a00 */
[----:B0-----:R-:W-:-:S05]  /*3410*/  IMAD.WIDE.U32 R28, R26, 0x4, R28 ;  /* 0x000000041a1c7825 */ /* 0x001fca00078e001c */
[----:B------:R-:W2:Y:S02]  /*3420*/  LDG.E R10, desc[UR10][R28.64] ;  /* 0x0000000a1c0a7981 */ /* 0x000ea4000c1e1900 */
[----:B--2---:R-:W-:-:S05]  /*3430*/  VIADD R37, R10, 0x1 ;  /* 0x000000010a257836 */ /* 0x004fca0000000000 */
[----:B------:R0:W-:Y:S02]  /*3440*/  STG.E desc[UR10][R28.64], R37 ;  /* 0x000000251c007986 */ /* 0x0001e4000c10190a */
.L_x_78:
[----:B------:R-:W-:Y:S05]  /*3450*/  BRA.U !UP6, `(.L_x_79) ;  /* 0x000000010e287547 */ /* 0x000fea000b800000 */
[----:B------:R-:W-:-:S05]  /*3460*/  IADD3 R10, PT, PT, R31, R22, RZ ;  /* 0x000000161f0a7210 */ /* 0x000fca0007ffe0ff */
[----:B01234-:R-:W-:-:S05]  /*3470*/  IMAD R37, R10, R13, R24 ;  /* 0x0000000d0a257224 */ /* 0x01ffca00078e0218 */
        /* <DEDUP_REMOVED lines=8> */
.L_x_79:
[----:B------:R-:W-:-:S09]  /*3500*/  UPLOP3.LUT UP2, UPT, UP4, UP3, UPT, 0x80, 0x8 ;  /* 0x000000000008789c */ /* 0x000fd20002747070 */
[----:B------:R-:W-:Y:S05]  /*3510*/  BRA.U !UP2, `(.L_x_80) ;  /* 0x000000010a2c7547 */ /* 0x000fea000b800000 */
[----:B------:R-:W-:-:S05]  /*3520*/  IADD3 R10, PT, PT, R23, -0x1, RZ ;  /* 0xffffffff170a7810 */ /* 0x000fca0007ffe0ff */
[----:B------:R-:W-:-:S04]  /*3530*/  IMAD R10, R10, R22, R27 ;  /* 0x000000160a0a7224 */ /* 0x000fc800078e021b */
        /* <DEDUP_REMOVED lines=9> */
.L_x_80:
[----:B------:R-:W-:Y:S01]  /*35d0*/  UPLOP3.LUT UP2, UPT, UP3, UP1, UPT, 0x80, 0x8 ;  /* 0x000000000008789c */ /* 0x000fe20001f43070 */
[----:B------:R-:W-:Y:S10]  /*35e0*/  BRA.U !UP3, `(.L_x_81) ;  /* 0x000000010b247547 */ /* 0x000ff4000b800000 */
[----:B01234-:R-:W-:-:S04]  /*35f0*/  IADD3 R37, PT, PT, R26, R13, RZ ;  /* 0x0000000d1a257210 */ /* 0x01ffc80007ffe0ff */
        /* <DEDUP_REMOVED lines=8> */
.L_x_81:
[----:B------:R-:W-:Y:S01]  /*3680*/  UPLOP3.LUT UP3, UPT, UP4, UP1, UPT, 0x80, 0x8 ;  /* 0x000000000008789c */ /* 0x000fe20002763070 */
[----:B------:R-:W-:Y:S10]  /*3690*/  BRA.U !UP5, `(.L_x_82) ;  /* 0x000000010d2c7547 */ /* 0x000ff4000b800000 */
[----:B------:R-:W-:-:S05]  /*36a0*/  IMAD R10, R23, R22, R22 ;  /* 0x00000016170a7224 */ /* 0x000fca00078e0216 */
        /* <DEDUP_REMOVED lines=10> */
.L_x_82:
[----:B------:R-:W-:Y:S01]  /*3750*/  UPLOP3.LUT UP5, UPT, UP4, UP2, UPT, 0x80, 0x8 ;  /* 0x000000000008789c */ /* 0x000fe200027a5070 */
[----:B------:R-:W-:Y:S01]  /*3760*/  IADD3 R12, PT, PT, R33, -R12, RZ ;  /* 0x8000000c210c7210 */ /* 0x000fe20007ffe0ff */
[----:B------:R-:W-:-:S09]  /*3770*/  UPLOP3.LUT UP4, UPT, UP4, UP0, UPT, 0x80, 0x8 ;  /* 0x000000000008789c */ /* 0x000fd20002781070 */
[----:B------:R-:W-:Y:S05]  /*3780*/  BRA.U !UP4, `(.L_x_83) ;  /* 0x000000010c2c7547 */ /* 0x000fea000b800000 */
[----:B------:R-:W-:-:S04]  /*3790*/  VIADD R10, R23, 0xffffffff ;  /* 0xffffffff170a7836 */ /* 0x000fc80000000000 */
[----:B------:R-:W-:-:S04]  /*37a0*/  IMAD R10, R10, R22, R35 ;  /* 0x000000160a0a7224 */ /* 0x000fc800078e0223 */
[----:B------:R-:W-:-:S05]  /*37b0*/  IMAD R33, R10, R13, R12 ;  /* 0x0000000d0a217224 */ /* 0x000fca00078e020c */
[----:B------:R-:W-:-:S04]  /*37c0*/  ISETP.GE.AND P0, PT, R33, UR16, PT ;  /* 0x0000001021007c0c */ /* 0x000fc8000bf06270 */
[----:B------:R-:W-:-:S13]  /*37d0*/  ISETP.LT.OR P0, PT, R33, RZ, P0 ;  /* 0x000000ff2100720c */ /* 0x000fda0000701670 */
[----:B------:R-:W-:Y:S05]  /*37e0*/  @P0 BRA `(.L_x_83) ;  /* 0x0000000000140947 */ /* 0x000fea0003800000 */
[----:B01234-:R-:W0:Y:S02]  /*37f0*/  LDC.64 R28, c[0x0][0x3e8] ;  /* 0x0000fa00ff1c7b82 */ /* 0x01fe240000000a00 */
[----:B0-----:R-:W-:-:S05]  /*3800*/  IMAD.WIDE.U32 R28, R33, 0x4, R28 ;  /* 0x00000004211c7825 */ /* 0x001fca00078e001c */
[----:B------:R-:W2:Y:S02]  /*3810*/  LDG.E R10, desc[UR10][R28.64] ;  /* 0x0000000a1c0a7981 */ /* 0x000ea4000c1e1900 */
[----:B--2---:R-:W-:-:S05]  /*3820*/  IADD3 R33, PT, PT, R10, 0x1, RZ ;  /* 0x000000010a217810 */ /* 0x004fca0007ffe0ff */
[----:B------:R0:W-:Y:S02]  /*3830*/  STG.E desc[UR10][R28.64], R33 ;  /* 0x000000211c007986 */ /* 0x0001e4000c10190a */
.L_x_83:
[----:B------:R-:W-:Y:S01]  /*3840*/  UPLOP3.LUT UP4, UPT, UP6, UP0, UPT, 0x80, 0x8 ;  /* 0x000000000008789c */ /* 0x000fe20003781070 */
[----:B------:R-:W-:Y:S10]  /*3850*/  BRA.U !UP0, `(.L_x_84) ;  /* 0x0000000108287547 */ /* 0x000ff4000b800000 */
[----:B------:R-:W-:-:S04]  /*3860*/  VIADD R10, R31, 0xffffffff ;  /* 0xffffffff1f0a7836 */ /* 0x000fc80000000000 */
[----:B0-----:R-:W-:-:S05]  /*3870*/  IMAD R33, R10, R13, R12 ;  /* 0x0000000d0a217224 */ /* 0x001fca00078e020c */
[----:B------:R-:W-:-:S04]  /*3880*/  ISETP.GE.AND P0, PT, R33, UR16, PT ;  /* 0x0000001021007c0c */ /* 0x000fc8000bf06270 */
[----:B------:R-:W-:-:S13]  /*3890*/  ISETP.LT.OR P0, PT, R33, RZ, P0 ;  /* 0x000000ff2100720c */ /* 0x000fda0000701670 */
[----:B------:R-:W-:Y:S05]  /*38a0*/  @P0 BRA `(.L_x_84) ;  /* 0x0000000000140947 */ /* 0x000fea0003800000 */
[----:B-1234-:R-:W0:Y:S02]  /*38b0*/  LDC.64 R28, c[0x0][0x3e8] ;  /* 0x0000fa00ff1c7b82 */ /* 0x01ee240000000a00 */
[----:B0-----:R-:W-:-:S05]  /*38c0*/  IMAD.WIDE.U32 R28, R33, 0x4, R28 ;  /* 0x00000004211c7825 */ /* 0x001fca00078e001c */
[----:B------:R-:W2:Y:S02]  /*38d0*/  LDG.E R10, desc[UR10][R28.64] ;  /* 0x0000000a1c0a7981 */ /* 0x000ea4000c1e1900 */
[----:B--2---:R-:W-:-:S05]  /*38e0*/  IADD3 R33, PT, PT, R10, 0x1, RZ ;  /* 0x000000010a217810 */ /* 0x004fca0007ffe0ff */
[----:B------:R0:W-:Y:S02]  /*38f0*/  STG.E desc[UR10][R28.64], R33 ;  /* 0x000000211c007986 */ /* 0x0001e4000c10190a */
.L_x_84:
[----:B------:R-:W-:Y:S02]  /*3900*/  UPLOP3.LUT UP0, UPT, UP6, UP1, UPT, 0x80, 0x8 ;  /* 0x000000000008789c */ /* 0x000fe40003703070 */
[----:B------:R-:W-:Y:S01]  /*3910*/  UPLOP3.LUT UP6, UPT, UP6, UP2, UPT, 0x80, 0x8 ;  /* 0x000000000008789c */ /* 0x000fe200037c5070 */
[----:B------:R-:W-:Y:S10]  /*3920*/  BRA.U !UP4, `(.L_x_85) ;  /* 0x000000010c2c7547 */ /* 0x000ff4000b800000 */
[----:B------:R-:W-:-:S04]  /*3930*/  IMAD R10, R23, R22, R22 ;  /* 0x00000016170a7224 */ /* 0x000fc800078e0216 */
[----:B------:R-:W-:-:S04]  /*3940*/  IMAD.IADD R35, R35, 0x1, R10 ;  /* 0x0000000123237824 */ /* 0x000fc800078e020a */
        /* <DEDUP_REMOVED lines=9> */
.L_x_85:
[----:B------:R-:W-:Y:S05]  /*39e0*/  BRA.U !UP3, `(.L_x_86) ;  /* 0x000000010b2c7547 */ /* 0x000fea000b800000 */
[----:B------:R-:W-:-:S04]  /*39f0*/  VIADD R10, R23, 0xffffffff ;  /* 0xffffffff170a7836 */ /* 0x000fc80000000000 */
        /* <DEDUP_REMOVED lines=10> */
.L_x_86:
[----:B------:R-:W-:Y:S05]  /*3aa0*/  BRA.U !UP1, `(.L_x_87) ;  /* 0x0000000109247547 */ /* 0x000fea000b800000 */
[----:B01234-:R-:W-:-:S05]  /*3ab0*/  VIADD R29, R26, 0x1 ;  /* 0x000000011a1d7836 */ /* 0x01ffca0000000000 */
        /* <DEDUP_REMOVED lines=8> */
.L_x_87:
[----:B------:R-:W-:Y:S05]  /*3b40*/  BRA.U !UP0, `(.L_x_88) ;  /* 0x0000000108287547 */ /* 0x000fea000b800000 */
[----:B01234-:R-:W-:-:S04]  /*3b50*/  IMAD.IADD R29, R31, 0x1, R22 ;  /* 0x000000011f1d7824 */ /* 0x01ffc800078e0216 */
[----:B------:R-:W-:-:S05]  /*3b60*/  IMAD R29, R29, R13, R12 ;  /* 0x0000000d1d1d7224 */ /* 0x000fca00078e020c */
        /* <DEDUP_REMOVED lines=8> */
.L_x_88:
        /* <DEDUP_REMOVED lines=12> */
.L_x_89:
[----:B------:R-:W-:Y:S05]  /*3cb0*/  BRA.U !UP2, `(.L_x_90) ;  /* 0x000000010a287547 */ /* 0x000fea000b800000 */
[----:B------:R-:W-:-:S04]  /*3cc0*/  IMAD R31, R31, R13, R13 ;  /* 0x0000000d1f1f7224 */ /* 0x000fc800078e020d */
[----:B------:R-:W-:-:S05]  /*3cd0*/  IMAD.IADD R31, R12, 0x1, R31 ;  /* 0x000000010c1f7824 */ /* 0x000fca00078e021f */
[----:B------:R-:W-:-:S04]  /*3ce0*/  ISETP.GE.AND P0, PT, R31, UR16, PT ;  /* 0x000000101f007c0c */ /* 0x000fc8000bf06270 */
[----:B------:R-:W-:-:S13]  /*3cf0*/  ISETP.LT.OR P0, PT, R31, RZ, P0 ;  /* 0x000000ff1f00720c */ /* 0x000fda0000701670 */
[----:B------:R-:W-:Y:S05]  /*3d00*/  @P0 BRA `(.L_x_90) ;  /* 0x0000000000140947 */ /* 0x000fea0003800000 */
[----:B0-----:R-:W0:Y:S02]  /*3d10*/  LDC.64 R24, c[0x0][0x3e8] ;  /* 0x0000fa00ff187b82 */ /* 0x001e240000000a00 */
[----:B0-----:R-:W-:-:S05]  /*3d20*/  IMAD.WIDE.U32 R24, R31, 0x4, R24 ;  /* 0x000000041f187825 */ /* 0x001fca00078e0018 */
[----:B------:R-:W1:Y:S02]  /*3d30*/  LDG.E R10, desc[UR10][R24.64] ;  /* 0x0000000a180a7981 */ /* 0x000e64000c1e1900 */
[----:B-1234-:R-:W-:-:S05]  /*3d40*/  IADD3 R29, PT, PT, R10, 0x1, RZ ;  /* 0x000000010a1d7810 */ /* 0x01efca0007ffe0ff */
[----:B------:R0:W-:Y:S02]  /*3d50*/  STG.E desc[UR10][R24.64], R29 ;  /* 0x0000001d18007986 */ /* 0x0001e4000c10190a */
.L_x_90:
[----:B------:R-:W-:Y:S05]  /*3d60*/  BRA.U !UP6, `(.L_x_9) ;  /* 0x000000010e2c7547 */ /* 0x000fea000b800000 */
[----:B------:R-:W-:-:S04]  /*3d70*/  IMAD R22, R23, R22, R22 ;  /* 0x0000001617167224 */ /* 0x000fc800078e0216 */
[----:B------:R-:W-:-:S04]  /*3d80*/  IMAD.IADD R22, R27, 0x1, R22 ;  /* 0x000000011b167824 */ /* 0x000fc800078e0216 */
[----:B------:R-:W-:-:S05]  /*3d90*/  IMAD R23, R22, R13, R12 ;  /* 0x0000000d16177224 */ /* 0x000fca00078e020c */
[----:B------:R-:W-:-:S04]  /*3da0*/  ISETP.GE.AND P0, PT, R23, UR16, PT ;  /* 0x0000001017007c0c */ /* 0x000fc8000bf06270 */
[----:B------:R-:W-:-:S13]  /*3db0*/  ISETP.LT.OR P0, PT, R23, RZ, P0 ;  /* 0x000000ff1700720c */ /* 0x000fda0000701670 */
[----:B------:R-:W-:Y:S05]  /*3dc0*/  @P0 BRA `(.L_x_9) ;  /* 0x0000000000140947 */ /* 0x000fea0003800000 */
[----:B------:R-:W5:Y:S02]  /*3dd0*/  LDC.64 R12, c[0x0][0x3e8] ;  /* 0x0000fa00ff0c7b82 */ /* 0x000f640000000a00 */
[----:B-----5:R-:W-:-:S05]  /*3de0*/  IMAD.WIDE.U32 R12, R23, 0x4, R12 ;  /* 0x00000004170c7825 */ /* 0x020fca00078e000c */
[----:B------:R-:W5:Y:S02]  /*3df0*/  LDG.E R10, desc[UR10][R12.64] ;  /* 0x0000000a0c0a7981 */ /* 0x000f64000c1e1900 */
[----:B-----5:R-:W-:-:S05]  /*3e00*/  IADD3 R23, PT, PT, R10, 0x1, RZ ;  /* 0x000000010a177810 */ /* 0x020fca0007ffe0ff */
[----:B------:R0:W-:Y:S02]  /*3e10*/  STG.E desc[UR10][R12.64], R23 ;  /* 0x000000170c007986 */ /* 0x0001e4000c10190a */
.L_x_9:
[----:B------:R-:W-:Y:S05]  /*3e20*/  BSYNC.RECONVERGENT B2 ;  /* 0x0000000000027941 */ /* 0x000fea0003800200 */
.L_x_8:
[----:B------:R-:W-:-:S05]  /*3e30*/  IADD3 R8, P0, PT, R8, 0x4, RZ ;  /* 0x0000000408087810 */ /* 0x000fca0007f1e0ff */
[----:B------:R-:W-:Y:S01]  /*3e40*/  IMAD.X R11, RZ, RZ, R11, P0 ;  /* 0x000000ffff0b7224 */ /* 0x000fe200000e060b */
[----:B------:R-:W-:Y:S07]  /*3e50*/  @P5 BRA `(.L_x_91) ;  /* 0xffffffc400fc5947 */ /* 0x000fee000383ffff */
.L_x_1:
[----:B------:R-:W-:Y:S05]  /*3e60*/  BSYNC.RECONVERGENT B0 ;  /* 0x0000000000007941 */ /* 0x000fea0003800200 */
.L_x_0:
[----:B------:R-:W-:-:S09]  /*3e70*/  UISETP.NE.AND UP0, UPT, UR8, URZ, UPT ;  /* 0x000000ff0800728c */ /* 0x000fd2000bf05270 */
[----:B------:R-:W-:Y:S05]  /*3e80*/  BRA.U UP0, `(.L_x_92) ;  /* 0xffffffc100e87547 */ /* 0x000fea000b83ffff */
[----:B------:R-:W-:Y:S05]  /*3e90*/  EXIT ;  /* 0x000000000000794d */ /* 0x000fea0003800000 */
        .weak           $__internal_0_$__cuda_sm20_sqrt_rn_f32_slowpath
        .type           $__internal_0_$__cuda_sm20_sqrt_rn_f32_slowpath,@function
        .size           $__internal_0_$__cuda_sm20_sqrt_rn_f32_slowpath,(.L_x_95 - $__internal_0_$__cuda_sm20_sqrt_rn_f32_slowpath)
$__internal_0_$__cuda_sm20_sqrt_rn_f32_slowpath:
[----:B------:R-:W-:-:S13]  /*3ea0*/  LOP3.LUT P1, RZ, R10, 0x7fffffff, RZ, 0xc0, !PT ;  /* 0x7fffffff0aff7812 */ /* 0x000fda000782c0ff */
[----:B------:R-:W-:Y:S01]  /*3eb0*/  @!P1 MOV R12, R10 ;  /* 0x0000000a000c9202 */ /* 0x000fe20000000f00 */
[----:B------:R-:W-:Y:S06]  /*3ec0*/  @!P1 BRA `(.L_x_93) ;  /* 0x0000000000409947 */ /* 0x000fec0003800000 */
[----:B------:R-:W-:-:S13]  /*3ed0*/  FSETP.GEU.FTZ.AND P1, PT, R10, RZ, PT ;  /* 0x000000ff0a00720b */ /* 0x000fda0003f3e000 */
[----:B------:R-:W-:Y:S01]  /*3ee0*/  @!P1 IMAD.MOV.U32 R12, RZ, RZ, 0x7fffffff ;  /* 0x7fffffffff0c9424 */ /* 0x000fe200078e00ff */
[----:B------:R-:W-:Y:S06]  /*3ef0*/  @!P1 BRA `(.L_x_93) ;  /* 0x0000000000349947 */ /* 0x000fec0003800000 */
[----:B------:R-:W-:-:S13]  /*3f00*/  FSETP.GTU.FTZ.AND P1, PT, |R10|, +INF , PT ;  /* 0x7f8000000a00780b */ /* 0x000fda0003f3c200 */
[----:B------:R-:W-:Y:S01]  /*3f10*/  @P1 FADD.FTZ R12, R10, 1 ;  /* 0x3f8000000a0c1421 */ /* 0x000fe20000010000 */
[----:B------:R-:W-:Y:S06]  /*3f20*/  @P1 BRA `(.L_x_93) ;  /* 0x0000000000281947 */ /* 0x000fec0003800000 */
[----:B------:R-:W-:-:S13]  /*3f30*/  FSETP.NEU.FTZ.AND P1, PT, |R10|, +INF , PT ;  /* 0x7f8000000a00780b */ /* 0x000fda0003f3d200 */
[----:B------:R-:W-:-:S04]  /*3f40*/  @P1 FFMA R13, R10, 1.84467440737095516160e+19, RZ ;  /* 0x5f8000000a0d1823 */ /* 0x000fc800000000ff */
[----:B------:R-:W0:Y:S02]  /*3f50*/  @P1 MUFU.RSQ R12, R13 ;  /* 0x0000000d000c1308 */ /* 0x000e240000001400 */
[----:B0-----:R-:W-:Y:S01]  /*3f60*/  @P1 FMUL.FTZ R28, R13, R12 ;  /* 0x0000000c0d1c1220 */ /* 0x001fe20000410000 */
[----:B------:R-:W-:Y:S01]  /*3f70*/  @P1 FMUL.FTZ R30, R12, 0.5 ;  /* 0x3f0000000c1e1820 */ /* 0x000fe20000410000 */
[----:B------:R-:W-:Y:S02]  /*3f80*/  @!P1 MOV R12, R10 ;  /* 0x0000000a000c9202 */ /* 0x000fe40000000f00 */
[----:B------:R-:W-:-:S04]  /*3f90*/  @P1 FADD.FTZ R29, -R28, -RZ ;  /* 0x800000ff1c1d1221 */ /* 0x000fc80000010100 */
[----:B------:R-:W-:-:S04]  /*3fa0*/  @P1 FFMA R29, R28, R29, R13 ;  /* 0x0000001d1c1d1223 */ /* 0x000fc8000000000d */
[----:B------:R-:W-:-:S04]  /*3fb0*/  @P1 FFMA R29, R29, R30, R28 ;  /* 0x0000001e1d1d1223 */ /* 0x000fc8000000001c */
[----:B------:R-:W-:-:S07]  /*3fc0*/  @P1 FMUL.FTZ R12, R29, 2.3283064365386962891e-10 ;  /* 0x2f8000001d0c1820 */ /* 0x000fce0000410000 */
.L_x_93:
[----:B------:R-:W-:Y:S02]  /*3fd0*/  HFMA2 R13, -RZ, RZ, 0, 0 ;  /* 0x00000000ff0d7431 */ /* 0x000fe400000001ff */
[----:B------:R-:W-:Y:S01]  /*3fe0*/  IMAD.MOV.U32 R10, RZ, RZ, R12 ;  /* 0x000000ffff0a7224 */ /* 0x000fe200078e000c */
[----:B------:R-:W-:-:S04]  /*3ff0*/  MOV R12, R31 ;  /* 0x0000001f000c7202 */ /* 0x000fc80000000f00 */
[----:B------:R-:W-:Y:S05]  /*4000*/  RET.REL.NODEC R12 `(_Z9countaguaPiS_S_iiPfS0_S0_S_iiiiiiiiiiS_ii) ;  /* 0xffffffbc0cfc7950 */ /* 0x000fea0003c3ffff */
.L_x_94:
[----:B------:R-:W-:-:S00]  /*4010*/  BRA `(.L_x_94) ;  /* 0xfffffffc00fc7947 */ /* 0x000fc0000383ffff */
[----:B------:R-:W-:-:S00]  /*4020*/  NOP ;  /* 0x0000000000007918 */ /* 0x000fc00000000000 */
        /* <DEDUP_REMOVED lines=13> */
.L_x_95:


//--------------------- .nv.shared.reserved.0     --------------------------
	.section	.nv.shared.reserved.0,"aw",@nobits
	.weak		__nv_reservedSMEM_offset_0_alias
	.size		__nv_reservedSMEM_offset_0_alias, 0, 64
	.other		__nv_reservedSMEM_offset_0_alias,@"STO_CUDA_RESERVED_SHARED STV_DEFAULT"
__nv_reservedSMEM_offset_0_alias:
	.zero		0
	.zero		64


//--------------------- .nv.constant0._Z9countaguaPiS_S_iiPfS0_S0_S_iiiiiiiiiiS_ii --------------------------
	.section	.nv.constant0._Z9countaguaPiS_S_iiPfS0_S0_S_iiiiiiiiiiS_ii,"a",@progbits
	.sectionflags	@""
	.align	4
.nv.constant0._Z9countaguaPiS_S_iiPfS0_S0_S_iiiiiiiiiiS_ii:
	.zero		1016


//--------------------- SYMBOLS --------------------------

	.type		.nv.reservedSmem.offset0,@object
	.size		.nv.reservedSmem.offset0,0x4
